	.target	sm_100a

	.elftype	@"ET_EXEC"


//--------------------- .note.nv.tkinfo           --------------------------
	.section	.note.nv.tkinfo,"",@"SHT_NOTE"
	.sectionflags	@"SHF_NOTE_NV_TKINFO"
	.tkinfo
        /*0018*/ 	.word	0x00000002
        /*0030*/ 	.string	""
        /*0030*/ 	.string	"ptxas"
        /*0030*/ 	.string	"Cuda compilation tools, release 13.0, V13.0.88"
        /*0030*/ 	.string	"Build cuda_13.0.r13.0/compiler.36424714_0"
        /*0030*/ 	.string	"-arch sm_100a -m 64 "



//--------------------- .note.nv.cuinfo           --------------------------
	.section	.note.nv.cuinfo,"",@"SHT_NOTE"
	.sectionflags	@"SHF_NOTE_NV_CUINFO"
        /*0018*/ 	.short	0x0002
        /*001a*/ 	.short	0x0064
        /*001c*/ 	.short	0x0082
	.zero		2


//--------------------- .nv.info                  --------------------------
	.section	.nv.info,"",@"SHT_CUDA_INFO"
	.align	4


	//----- nvinfo : EIATTR_REGCOUNT
	.align		4
        /*0000*/ 	.byte	0x04, 0x2f
        /*0002*/ 	.short	(.L_19 - .L_18)
	.align		4
.L_18:
        /*0004*/ 	.word	index@(_ZN7cutlass13device_kernelINS_4gemm6kernel13GemmUniversalIN4cute5tupleIJiiiiEEENS1_10collective13CollectiveMmaINS1_35MainloopSm100TmaUmmaWarpSpecializedILi12ELi2ELi4ENS5_IJNS4_1CILi2EEESB_NSA_ILi1EEEEEEEENS5_IJNSA_ILi128EEESF_NSA_ILi32EEEEEEfNS5_IJlSC_lEEEfSI_NS4_8TiledMMAINS4_8MMA_AtomIJNS4_23SM100_MMA_TF32_2x1SM_SSINS_10tfloat32_tESM_fLi128ELi128ELNS4_4UMMA5MajorE0ELSO_0ELNSN_7ScaleInE0ELSP_0EEEEEENS4_6LayoutINS5_IJSC_SC_SC_EEENS5_IJNSA_ILi0EEESU_SU_EEEEENS5_IJNS4_10UnderscoreESX_SX_EEEEENS4_28SM100_TMA_2SM_LOAD_MULTICASTENS4_14ComposedLayoutINS4_7SwizzleILi3ELi4ELi3EEENS4_18smem_ptr_flag_bitsILi32EEENSS_INS5_IJNSA_ILi8EEESG_EEENS5_IJSG_SC_EEEEEEEvNS4_8identityENS4_18SM100_TMA_2SM_LOADES1A_vS1B_EENS_8epilogue10collective18CollectiveEpilogueINS1E_23Sm100TmaWarpSpecializedILi4ELi2ELi16ELb1ELb0EEEJNS5_IJNSA_ILi64EEESF_SG_EEENS5_IJNSS_IS1J_SC_EENSS_INS5_IJNSA_ILi16EEESB_EEENS5_IJSC_S1J_EEEEEEEEfSI_fSI_NS1E_6fusion15FusionCallbacksIS1I_NS1R_17LinearCombinationIffffLNS_15FloatRoundStyleE2EEES1K_S1Q_JEEENS4_5SM1004TMEM4LOAD26SM100_TMEM_LOAD_32dp32b16xENS4_13SM90_TMA_LOADENS11_INS12_ILi2ELi4ELi3EEES15_NSS_INS5_IJS16_S1M_EEENS5_IJS1M_SC_EEEEEEENS4_39AutoVectorizingCopyWithAssumedAlignmentILi128EEENS4_14SM90_TMA_STOREES26_S28_S28_EEEvvEEEEvNT_6ParamsE)
        /*0008*/ 	.word	0x0000004c


	//----- nvinfo : EIATTR_FRAME_SIZE
	.align		4
.L_19:
        /*000c*/ 	.byte	0x04, 0x11
        /*000e*/ 	.short	(.L_21 - .L_20)
	.align		4
.L_20:
        /*0010*/ 	.word	index@($__internal_2_$__cuda_sm10x_tcgen05_guardrail_trap_unallocated_columns_being_dealloced)
        /*0014*/ 	.word	0x00000000


	//----- nvinfo : EIATTR_FRAME_SIZE
	.align		4
.L_21:
        /*0018*/ 	.byte	0x04, 0x11
        /*001a*/ 	.short	(.L_23 - .L_22)
	.align		4
.L_22:
        /*001c*/ 	.word	index@($__internal_1_$__cuda_sm10x_tcgen05_guardrail_trap_phase_invalid_during_alloc)
        /*0020*/ 	.word	0x00000000


	//----- nvinfo : EIATTR_FRAME_SIZE
	.align		4
.L_23:
        /*0024*/ 	.byte	0x04, 0x11
        /*0026*/ 	.short	(.L_25 - .L_24)
	.align		4
.L_24:
        /*0028*/ 	.word	index@($__internal_0_$__cuda_sm10x_tcgen05_guardrail_trap_col_being_dealloced_not_returned_by_alloc)
        /*002c*/ 	.word	0x00000000


	//----- nvinfo : EIATTR_FRAME_SIZE
	.align		4
.L_25:
        /*0030*/ 	.byte	0x04, 0x11
        /*0032*/ 	.short	(.L_27 - .L_26)
	.align		4
.L_26:
        /*0034*/ 	.word	index@(_ZN7cutlass13device_kernelINS_4gemm6kernel13GemmUniversalIN4cute5tupleIJiiiiEEENS1_10collective13CollectiveMmaINS1_35MainloopSm100TmaUmmaWarpSpecializedILi12ELi2ELi4ENS5_IJNS4_1CILi2EEESB_NSA_ILi1EEEEEEEENS5_IJNSA_ILi128EEESF_NSA_ILi32EEEEEEfNS5_IJlSC_lEEEfSI_NS4_8TiledMMAINS4_8MMA_AtomIJNS4_23SM100_MMA_TF32_2x1SM_SSINS_10tfloat32_tESM_fLi128ELi128ELNS4_4UMMA5MajorE0ELSO_0ELNSN_7ScaleInE0ELSP_0EEEEEENS4_6LayoutINS5_IJSC_SC_SC_EEENS5_IJNSA_ILi0EEESU_SU_EEEEENS5_IJNS4_10UnderscoreESX_SX_EEEEENS4_28SM100_TMA_2SM_LOAD_MULTICASTENS4_14ComposedLayoutINS4_7SwizzleILi3ELi4ELi3EEENS4_18smem_ptr_flag_bitsILi32EEENSS_INS5_IJNSA_ILi8EEESG_EEENS5_IJSG_SC_EEEEEEEvNS4_8identityENS4_18SM100_TMA_2SM_LOADES1A_vS1B_EENS_8epilogue10collective18CollectiveEpilogueINS1E_23Sm100TmaWarpSpecializedILi4ELi2ELi16ELb1ELb0EEEJNS5_IJNSA_ILi64EEESF_SG_EEENS5_IJNSS_IS1J_SC_EENSS_INS5_IJNSA_ILi16EEESB_EEENS5_IJSC_S1J_EEEEEEEEfSI_fSI_NS1E_6fusion15FusionCallbacksIS1I_NS1R_17LinearCombinationIffffLNS_15FloatRoundStyleE2EEES1K_S1Q_JEEENS4_5SM1004TMEM4LOAD26SM100_TMEM_LOAD_32dp32b16xENS4_13SM90_TMA_LOADENS11_INS12_ILi2ELi4ELi3EEES15_NSS_INS5_IJS16_S1M_EEENS5_IJS1M_SC_EEEEEEENS4_39AutoVectorizingCopyWithAssumedAlignmentILi128EEENS4_14SM90_TMA_STOREES26_S28_S28_EEEvvEEEEvNT_6ParamsE)
        /*0038*/ 	.word	0x00000000


	//----- nvinfo : EIATTR_MIN_STACK_SIZE
	.align		4
.L_27:
        /*003c*/ 	.byte	0x04, 0x12
        /*003e*/ 	.short	(.L_29 - .L_28)
	.align		4
.L_28:
        /*0040*/ 	.word	index@(_ZN7cutlass13device_kernelINS_4gemm6kernel13GemmUniversalIN4cute5tupleIJiiiiEEENS1_10collective13CollectiveMmaINS1_35MainloopSm100TmaUmmaWarpSpecializedILi12ELi2ELi4ENS5_IJNS4_1CILi2EEESB_NSA_ILi1EEEEEEEENS5_IJNSA_ILi128EEESF_NSA_ILi32EEEEEEfNS5_IJlSC_lEEEfSI_NS4_8TiledMMAINS4_8MMA_AtomIJNS4_23SM100_MMA_TF32_2x1SM_SSINS_10tfloat32_tESM_fLi128ELi128ELNS4_4UMMA5MajorE0ELSO_0ELNSN_7ScaleInE0ELSP_0EEEEEENS4_6LayoutINS5_IJSC_SC_SC_EEENS5_IJNSA_ILi0EEESU_SU_EEEEENS5_IJNS4_10UnderscoreESX_SX_EEEEENS4_28SM100_TMA_2SM_LOAD_MULTICASTENS4_14ComposedLayoutINS4_7SwizzleILi3ELi4ELi3EEENS4_18smem_ptr_flag_bitsILi32EEENSS_INS5_IJNSA_ILi8EEESG_EEENS5_IJSG_SC_EEEEEEEvNS4_8identityENS4_18SM100_TMA_2SM_LOADES1A_vS1B_EENS_8epilogue10collective18CollectiveEpilogueINS1E_23Sm100TmaWarpSpecializedILi4ELi2ELi16ELb1ELb0EEEJNS5_IJNSA_ILi64EEESF_SG_EEENS5_IJNSS_IS1J_SC_EENSS_INS5_IJNSA_ILi16EEESB_EEENS5_IJSC_S1J_EEEEEEEEfSI_fSI_NS1E_6fusion15FusionCallbacksIS1I_NS1R_17LinearCombinationIffffLNS_15FloatRoundStyleE2EEES1K_S1Q_JEEENS4_5SM1004TMEM4LOAD26SM100_TMEM_LOAD_32dp32b16xENS4_13SM90_TMA_LOADENS11_INS12_ILi2ELi4ELi3EEES15_NSS_INS5_IJS16_S1M_EEENS5_IJS1M_SC_EEEEEEENS4_39AutoVectorizingCopyWithAssumedAlignmentILi128EEENS4_14SM90_TMA_STOREES26_S28_S28_EEEvvEEEEvNT_6ParamsE)
        /*0044*/ 	.word	0x00000000
.L_29:


//--------------------- .nv.compat                --------------------------
	.section	.nv.compat,"",@"SHT_CUDA_COMPAT_INFO"
	.align	4
        /*0000*/ 	.byte	0x02, 0x09, 0x01, 0x00, 0x02, 0x02, 0x02, 0x00, 0x02, 0x05, 0x05, 0x00, 0x03, 0x07, 0x01, 0x01
        /*0010*/ 	.byte	0x02, 0x03, 0x01, 0x00, 0x02, 0x06, 0x01, 0x00, 0x04, 0x0b, 0x08, 0x00, 0x09, 0x00, 0x00, 0x00
        /*0020*/ 	.byte	0x00, 0x00, 0x00, 0x00


//--------------------- .nv.info._ZN7cutlass13device_kernelINS_4gemm6kernel13GemmUniversalIN4cute5tupleIJiiiiEEENS1_10collective13CollectiveMmaINS1_35MainloopSm100TmaUmmaWarpSpecializedILi12ELi2ELi4ENS5_IJNS4_1CILi2EEESB_NSA_ILi1EEEEEEEENS5_IJNSA_ILi128EEESF_NSA_ILi32EEEEEEfNS5_IJlSC_lEEEfSI_NS4_8TiledMMAINS4_8MMA_AtomIJNS4_23SM100_MMA_TF32_2x1SM_SSINS_10tfloat32_tESM_fLi128ELi128ELNS4_4UMMA5MajorE0ELSO_0ELNSN_7ScaleInE0ELSP_0EEEEEENS4_6LayoutINS5_IJSC_SC_SC_EEENS5_IJNSA_ILi0EEESU_SU_EEEEENS5_IJNS4_10UnderscoreESX_SX_EEEEENS4_28SM100_TMA_2SM_LOAD_MULTICASTENS4_14ComposedLayoutINS4_7SwizzleILi3ELi4ELi3EEENS4_18smem_ptr_flag_bitsILi32EEENSS_INS5_IJNSA_ILi8EEESG_EEENS5_IJSG_SC_EEEEEEEvNS4_8identityENS4_18SM100_TMA_2SM_LOADES1A_vS1B_EENS_8epilogue10collective18CollectiveEpilogueINS1E_23Sm100TmaWarpSpecializedILi4ELi2ELi16ELb1ELb0EEEJNS5_IJNSA_ILi64EEESF_SG_EEENS5_IJNSS_IS1J_SC_EENSS_INS5_IJNSA_ILi16EEESB_EEENS5_IJSC_S1J_EEEEEEEEfSI_fSI_NS1E_6fusion15FusionCallbacksIS1I_NS1R_17LinearCombinationIffffLNS_15FloatRoundStyleE2EEES1K_S1Q_JEEENS4_5SM1004TMEM4LOAD26SM100_TMEM_LOAD_32dp32b16xENS4_13SM90_TMA_LOADENS11_INS12_ILi2ELi4ELi3EEES15_NSS_INS5_IJS16_S1M_EEENS5_IJS1M_SC_EEEEEEENS4_39AutoVectorizingCopyWithAssumedAlignmentILi128EEENS4_14SM90_TMA_STOREES26_S28_S28_EEEvvEEEEvNT_6ParamsE --------------------------
	.section	.nv.info._ZN7cutlass13device_kernelINS_4gemm6kernel13GemmUniversalIN4cute5tupleIJiiiiEEENS1_10collective13CollectiveMmaINS1_35MainloopSm100TmaUmmaWarpSpecializedILi12ELi2ELi4ENS5_IJNS4_1CILi2EEESB_NSA_ILi1EEEEEEEENS5_IJNSA_ILi128EEESF_NSA_ILi32EEEEEEfNS5_IJlSC_lEEEfSI_NS4_8TiledMMAINS4_8MMA_AtomIJNS4_23SM100_MMA_TF32_2x1SM_SSINS_10tfloat32_tESM_fLi128ELi128ELNS4_4UMMA5MajorE0ELSO_0ELNSN_7ScaleInE0ELSP_0EEEEEENS4_6LayoutINS5_IJSC_SC_SC_EEENS5_IJNSA_ILi0EEESU_SU_EEEEENS5_IJNS4_10UnderscoreESX_SX_EEEEENS4_28SM100_TMA_2SM_LOAD_MULTICASTENS4_14ComposedLayoutINS4_7SwizzleILi3ELi4ELi3EEENS4_18smem_ptr_flag_bitsILi32EEENSS_INS5_IJNSA_ILi8EEESG_EEENS5_IJSG_SC_EEEEEEEvNS4_8identityENS4_18SM100_TMA_2SM_LOADES1A_vS1B_EENS_8epilogue10collective18CollectiveEpilogueINS1E_23Sm100TmaWarpSpecializedILi4ELi2ELi16ELb1ELb0EEEJNS5_IJNSA_ILi64EEESF_SG_EEENS5_IJNSS_IS1J_SC_EENSS_INS5_IJNSA_ILi16EEESB_EEENS5_IJSC_S1J_EEEEEEEEfSI_fSI_NS1E_6fusion15FusionCallbacksIS1I_NS1R_17LinearCombinationIffffLNS_15FloatRoundStyleE2EEES1K_S1Q_JEEENS4_5SM1004TMEM4LOAD26SM100_TMEM_LOAD_32dp32b16xENS4_13SM90_TMA_LOADENS11_INS12_ILi2ELi4ELi3EEES15_NSS_INS5_IJS16_S1M_EEENS5_IJS1M_SC_EEEEEEENS4_39AutoVectorizingCopyWithAssumedAlignmentILi128EEENS4_14SM90_TMA_STOREES26_S28_S28_EEEvvEEEEvNT_6ParamsE,"",@"SHT_CUDA_INFO"
	.sectionflags	@""
	.align	4


	//----- nvinfo : EIATTR_CUDA_API_VERSION
	.align		4
        /*0000*/ 	.byte	0x04, 0x37
        /*0002*/ 	.short	(.L_31 - .L_30)
.L_30:
        /*0004*/ 	.word	0x00000082


	//----- nvinfo : EIATTR_KPARAM_INFO
	.align		4
.L_31:
        /*0008*/ 	.byte	0x04, 0x17
        /*000a*/ 	.short	(.L_33 - .L_32)
.L_32:
        /*000c*/ 	.word	0x00000000
        /*0010*/ 	.short	0x0000
        /*0012*/ 	.short	0x0000
        /*0014*/ 	.byte	0x00, 0xf0, 0x01, 0x20


	//----- nvinfo : EIATTR_AT_ENTRY_FRAGMENTS
	.align		4
.L_33:
        /*0018*/ 	.byte	0x04, 0x4f
        /*001a*/ 	.short	(.L_35 - .L_34)


	//   ....[0]....
.L_34:
        /*001c*/ 	.word	0x00000007


	//----- nvinfo : EIATTR_RESERVED_SMEM_USED
	.align		4
.L_35:
        /*0020*/ 	.byte	0x01, 0x41
	.zero		2


	//----- nvinfo : EIATTR_SPARSE_MMA_MASK
	.align		4
        /*0024*/ 	.byte	0x03, 0x50
        /*0026*/ 	.short	0x0000


	//----- nvinfo : EIATTR_TCGEN05_2CTA_USED
	.align		4
        /*0028*/ 	.byte	0x01, 0x52
	.zero		2


	//----- nvinfo : EIATTR_MAXREG_COUNT
	.align		4
        /*002c*/ 	.byte	0x03, 0x1b
        /*002e*/ 	.short	0x00ff


	//----- nvinfo : EIATTR_NUM_BARRIERS
	.align		4
        /*0030*/ 	.byte	0x02, 0x4c
        /*0032*/ 	.byte	0x07
	.zero		1


	//----- nvinfo : EIATTR_EXTERNS
	.align		4
        /*0034*/ 	.byte	0x04, 0x0f
        /*0036*/ 	.short	(.L_37 - .L_36)


	//   ....[0]....
	.align		4
.L_36:
        /*0038*/ 	.word	index@(__assertfail)


	//----- nvinfo : EIATTR_MERCURY_ISA_VERSION
	.align		4
.L_37:
        /*003c*/ 	.byte	0x03, 0x5f
        /*003e*/ 	.short	0x0101


	//----- nvinfo : EIATTR_INT_WARP_WIDE_INSTR_OFFSETS
	.align		4
        /*0040*/ 	.byte	0x04, 0x31
        /*0042*/ 	.short	(.L_39 - .L_38)


	//   ....[0]....
.L_38:
        /*0044*/ 	.word	0x00000ea0


	//   ....[1]....
        /*0048*/ 	.word	0x00000f40


	//   ....[2]....
        /*004c*/ 	.word	0x00004860


	//   ....[3]....
        /*0050*/ 	.word	0x00004890


	//   ....[4]....
        /*0054*/ 	.word	0x000048b0


	//   ....[5]....
        /*0058*/ 	.word	0x000053f0


	//   ....[6]....
        /*005c*/ 	.word	0x00005490


	//   ....[7]....
        /*0060*/ 	.word	0x00005550


	//   ....[8]....
        /*0064*/ 	.word	0x000055c0


	//   ....[9]....
        /*0068*/ 	.word	0x00005680


	//   ....[10]....
        /*006c*/ 	.word	0x00005720


	//   ....[11]....
        /*0070*/ 	.word	0x00005790


	//   ....[12]....
        /*0074*/ 	.word	0x00005850


	//   ....[13]....
        /*0078*/ 	.word	0x000058f0


	//   ....[14]....
        /*007c*/ 	.word	0x00005990


	//   ....[15]....
        /*0080*/ 	.word	0x00005a80


	//   ....[16]....
        /*0084*/ 	.word	0x00005b50


	//----- nvinfo : EIATTR_COOP_GROUP_MASK_REGIDS
	.align		4
.L_39:
        /*0088*/ 	.byte	0x04, 0x29
        /*008a*/ 	.short	(.L_41 - .L_40)


	//   ....[0]....
.L_40:
        /*008c*/ 	.word	0xffffffff


	//   ....[1]....
        /*0090*/ 	.word	0xffffffff


	//   ....[2]....
        /*0094*/ 	.word	0xffffffff


	//   ....[3]....
        /*0098*/ 	.word	0xffffffff


	//   ....[4]....
        /*009c*/ 	.word	0xffffffff


	//   ....[5]....
        /*00a0*/ 	.word	0xffffffff


	//   ....[6]....
        /*00a4*/ 	.word	0xffffffff


	//   ....[7]....
        /*00a8*/ 	.word	0xffffffff


	//   ....[8]....
        /*00ac*/ 	.word	0xffffffff


	//   ....[9]....
        /*00b0*/ 	.word	0xffffffff


	//   ....[10]....
        /*00b4*/ 	.word	0xffffffff


	//   ....[11]....
        /*00b8*/ 	.word	0xffffffff


	//   ....[12]....
        /*00bc*/ 	.word	0xffffffff


	//   ....[13]....
        /*00c0*/ 	.word	0xffffffff


	//----- nvinfo : EIATTR_COOP_GROUP_INSTR_OFFSETS
	.align		4
.L_41:
        /*00c4*/ 	.byte	0x04, 0x28
        /*00c6*/ 	.short	(.L_43 - .L_42)


	//   ....[0]....
.L_42:
        /*00c8*/ 	.word	0x000000b0


	//   ....[1]....
        /*00cc*/ 	.word	0x00000520


	//   ....[2]....
        /*00d0*/ 	.word	0x00000810


	//   ....[3]....
        /*00d4*/ 	.word	0x000009a0


	//   ....[4]....
        /*00d8*/ 	.word	0x00000a90


	//   ....[5]....
        /*00dc*/ 	.word	0x00000bf0


	//   ....[6]....
        /*00e0*/ 	.word	0x00000d80


	//   ....[7]....
        /*00e4*/ 	.word	0x00000fc0


	//   ....[8]....
        /*00e8*/ 	.word	0x00002310


	//   ....[9]....
        /*00ec*/ 	.word	0x00003640


	//   ....[10]....
        /*00f0*/ 	.word	0x00003b10


	//   ....[11]....
        /*00f4*/ 	.word	0x00003b40


	//   ....[12]....
        /*00f8*/ 	.word	0x00004760


	//   ....[13]....
        /*00fc*/ 	.word	0x00004970


	//----- nvinfo : EIATTR_VRC_CTA_INIT_COUNT
	.align		4
.L_43:
        /*0100*/ 	.byte	0x02, 0x4a
        /*0102*/ 	.byte	0x80
	.zero		1


	//----- nvinfo : EIATTR_SYSCALL_OFFSETS
	.align		4
        /*0104*/ 	.byte	0x04, 0x46
        /*0106*/ 	.short	(.L_45 - .L_44)


	//   ....[0]....
.L_44:
        /*0108*/ 	.word	0x00006720


	//   ....[1]....
        /*010c*/ 	.word	0x00006810


	//   ....[2]....
        /*0110*/ 	.word	0x00006fe0


	//   ....[3]....
        /*0114*/ 	.word	0x000077b0


	//   ....[4]....
        /*0118*/ 	.word	0x00007f60


	//   ....[5]....
        /*011c*/ 	.word	0x00008710


	//----- nvinfo : EIATTR_MBARRIER_INSTR_OFFSETS
	.align		4
.L_45:
        /*0120*/ 	.byte	0x04, 0x39
        /*0122*/ 	.short	(.L_47 - .L_46)


	//   ....[0]....
.L_46:
        /*0124*/ 	.word	0x00000670
        /*0128*/ 	.word	0x000000ff
        /*012c*/ 	.word	0x00000000
        /*0130*/ 	.short	0x0100
        /*0132*/ 	.byte	0x04
	.zero		1


	//   ....[1]....
        /*0134*/ 	.word	0x00000680
        /*0138*/ 	.word	0x000000ff
        /*013c*/ 	.word	0x00000060
        /*0140*/ 	.short	0x0100
        /*0142*/ 	.byte	0x04
	.zero		1


	//   ....[2]....
        /*0144*/ 	.word	0x00000690
        /*0148*/ 	.word	0x000000ff
        /*014c*/ 	.word	0x00000008
        /*0150*/ 	.short	0x0100
        /*0152*/ 	.byte	0x04
	.zero		1


	//   ....[3]....
        /*0154*/ 	.word	0x000006a0
        /*0158*/ 	.word	0x000000ff
        /*015c*/ 	.word	0x00000068
        /*0160*/ 	.short	0x0100
        /*0162*/ 	.byte	0x04
	.zero		1


	//   ....[4]....
        /*0164*/ 	.word	0x000006b0
        /*0168*/ 	.word	0x000000ff
        /*016c*/ 	.word	0x00000010
        /*0170*/ 	.short	0x0100
        /*0172*/ 	.byte	0x04
	.zero		1


	//   ....[5]....
        /*0174*/ 	.word	0x000006c0
        /*0178*/ 	.word	0x000000ff
        /*017c*/ 	.word	0x00000070
        /*0180*/ 	.short	0x0100
        /*0182*/ 	.byte	0x04
	.zero		1


	//   ....[6]....
        /*0184*/ 	.word	0x000006d0
        /*0188*/ 	.word	0x000000ff
        /*018c*/ 	.word	0x00000018
        /*0190*/ 	.short	0x0100
        /*0192*/ 	.byte	0x04
	.zero		1


	//   ....[7]....
        /*0194*/ 	.word	0x000006e0
        /*0198*/ 	.word	0x000000ff
        /*019c*/ 	.word	0x00000078
        /*01a0*/ 	.short	0x0100
        /*01a2*/ 	.byte	0x04
	.zero		1


	//   ....[8]....
        /*01a4*/ 	.word	0x000006f0
        /*01a8*/ 	.word	0x000000ff
        /*01ac*/ 	.word	0x00000020
        /*01b0*/ 	.short	0x0100
        /*01b2*/ 	.byte	0x04
	.zero		1


	//   ....[9]....
        /*01b4*/ 	.word	0x00000700
        /*01b8*/ 	.word	0x000000ff
        /*01bc*/ 	.word	0x00000080
        /*01c0*/ 	.short	0x0100
        /*01c2*/ 	.byte	0x04
	.zero		1


	//   ....[10]....
        /*01c4*/ 	.word	0x00000710
        /*01c8*/ 	.word	0x000000ff
        /*01cc*/ 	.word	0x00000028
        /*01d0*/ 	.short	0x0100
        /*01d2*/ 	.byte	0x04
	.zero		1


	//   ....[11]....
        /*01d4*/ 	.word	0x00000720
        /*01d8*/ 	.word	0x000000ff
        /*01dc*/ 	.word	0x00000088
        /*01e0*/ 	.short	0x0100
        /*01e2*/ 	.byte	0x04
	.zero		1


	//   ....[12]....
        /*01e4*/ 	.word	0x00000730
        /*01e8*/ 	.word	0x000000ff
        /*01ec*/ 	.word	0x00000030
        /*01f0*/ 	.short	0x0100
        /*01f2*/ 	.byte	0x04
	.zero		1


	//   ....[13]....
        /*01f4*/ 	.word	0x00000740
        /*01f8*/ 	.word	0x000000ff
        /*01fc*/ 	.word	0x00000090
        /*0200*/ 	.short	0x0100
        /*0202*/ 	.byte	0x04
	.zero		1


	//   ....[14]....
        /*0204*/ 	.word	0x00000750
        /*0208*/ 	.word	0x000000ff
        /*020c*/ 	.word	0x00000038
        /*0210*/ 	.short	0x0100
        /*0212*/ 	.byte	0x04
	.zero		1


	//   ....[15]....
        /*0214*/ 	.word	0x00000760
        /*0218*/ 	.word	0x000000ff
        /*021c*/ 	.word	0x00000098
        /*0220*/ 	.short	0x0100
        /*0222*/ 	.byte	0x04
	.zero		1


	//   ....[16]....
        /*0224*/ 	.word	0x00000770
        /*0228*/ 	.word	0x000000ff
        /*022c*/ 	.word	0x00000040
        /*0230*/ 	.short	0x0100
        /*0232*/ 	.byte	0x04
	.zero		1


	//   ....[17]....
        /*0234*/ 	.word	0x00000780
        /*0238*/ 	.word	0x000000ff
        /*023c*/ 	.word	0x000000a0
        /*0240*/ 	.short	0x0100
        /*0242*/ 	.byte	0x04
	.zero		1


	//   ....[18]....
        /*0244*/ 	.word	0x00000790
        /*0248*/ 	.word	0x000000ff
        /*024c*/ 	.word	0x00000048
        /*0250*/ 	.short	0x0100
        /*0252*/ 	.byte	0x04
	.zero		1


	//   ....[19]....
        /*0254*/ 	.word	0x000007a0
        /*0258*/ 	.word	0x000000ff
        /*025c*/ 	.word	0x000000a8
        /*0260*/ 	.short	0x0100
        /*0262*/ 	.byte	0x04
	.zero		1


	//   ....[20]....
        /*0264*/ 	.word	0x000007b0
        /*0268*/ 	.word	0x000000ff
        /*026c*/ 	.word	0x00000050
        /*0270*/ 	.short	0x0100
        /*0272*/ 	.byte	0x04
	.zero		1


	//   ....[21]....
        /*0274*/ 	.word	0x000007c0
        /*0278*/ 	.word	0x000000ff
        /*027c*/ 	.word	0x000000b0
        /*0280*/ 	.short	0x0100
        /*0282*/ 	.byte	0x04
	.zero		1


	//   ....[22]....
        /*0284*/ 	.word	0x000007d0
        /*0288*/ 	.word	0x000000ff
        /*028c*/ 	.word	0x00000058
        /*0290*/ 	.short	0x0100
        /*0292*/ 	.byte	0x04
	.zero		1


	//   ....[23]....
        /*0294*/ 	.word	0x000007e0
        /*0298*/ 	.word	0x000000ff
        /*029c*/ 	.word	0x000000b8
        /*02a0*/ 	.short	0x0100
        /*02a2*/ 	.byte	0x04
	.zero		1


	//   ....[24]....
        /*02a4*/ 	.word	0x00000910
        /*02a8*/ 	.word	0x000000ff
        /*02ac*/ 	.word	0x000000c0
        /*02b0*/ 	.short	0x0100
        /*02b2*/ 	.byte	0x04
	.zero		1


	//   ....[25]....
        /*02b4*/ 	.word	0x00000920
        /*02b8*/ 	.word	0x000000ff
        /*02bc*/ 	.word	0x000000e0
        /*02c0*/ 	.short	0x0100
        /*02c2*/ 	.byte	0x04
	.zero		1


	//   ....[26]....
        /*02c4*/ 	.word	0x00000930
        /*02c8*/ 	.word	0x000000ff
        /*02cc*/ 	.word	0x000000c8
        /*02d0*/ 	.short	0x0100
        /*02d2*/ 	.byte	0x04
	.zero		1


	//   ....[27]....
        /*02d4*/ 	.word	0x00000940
        /*02d8*/ 	.word	0x000000ff
        /*02dc*/ 	.word	0x000000e8
        /*02e0*/ 	.short	0x0100
        /*02e2*/ 	.byte	0x04
	.zero		1


	//   ....[28]....
        /*02e4*/ 	.word	0x00000950
        /*02e8*/ 	.word	0x000000ff
        /*02ec*/ 	.word	0x000000d0
        /*02f0*/ 	.short	0x0100
        /*02f2*/ 	.byte	0x04
	.zero		1


	//   ....[29]....
        /*02f4*/ 	.word	0x00000960
        /*02f8*/ 	.word	0x000000ff
        /*02fc*/ 	.word	0x000000f0
        /*0300*/ 	.short	0x0100
        /*0302*/ 	.byte	0x04
	.zero		1


	//   ....[30]....
        /*0304*/ 	.word	0x00000970
        /*0308*/ 	.word	0x000000ff
        /*030c*/ 	.word	0x000000d8
        /*0310*/ 	.short	0x0100
        /*0312*/ 	.byte	0x04
	.zero		1


	//   ....[31]....
        /*0314*/ 	.word	0x00000980
        /*0318*/ 	.word	0x000000ff
        /*031c*/ 	.word	0x000000f8
        /*0320*/ 	.short	0x0100
        /*0322*/ 	.byte	0x04
	.zero		1


	//   ....[32]....
        /*0324*/ 	.word	0x00000a60
        /*0328*/ 	.word	0x000000ff
        /*032c*/ 	.word	0x00000100
        /*0330*/ 	.short	0x0100
        /*0332*/ 	.byte	0x06
	.zero		1


	//   ....[33]....
        /*0334*/ 	.word	0x00000a70
        /*0338*/ 	.word	0x000000ff
        /*033c*/ 	.word	0x00000108
        /*0340*/ 	.short	0x0100
        /*0342*/ 	.byte	0x06
	.zero		1


	//   ....[34]....
        /*0344*/ 	.word	0x00000ba0
        /*0348*/ 	.word	0x000000ff
        /*034c*/ 	.word	0x00000110
        /*0350*/ 	.short	0x0100
        /*0352*/ 	.byte	0x06
	.zero		1


	//   ....[35]....
        /*0354*/ 	.word	0x00000bb0
        /*0358*/ 	.word	0x000000ff
        /*035c*/ 	.word	0x00000120
        /*0360*/ 	.short	0x0100
        /*0362*/ 	.byte	0x06
	.zero		1


	//   ....[36]....
        /*0364*/ 	.word	0x00000bc0
        /*0368*/ 	.word	0x000000ff
        /*036c*/ 	.word	0x00000118
        /*0370*/ 	.short	0x0100
        /*0372*/ 	.byte	0x06
	.zero		1


	//   ....[37]....
        /*0374*/ 	.word	0x00000bd0
        /*0378*/ 	.word	0x000000ff
        /*037c*/ 	.word	0x00000128
        /*0380*/ 	.short	0x0100
        /*0382*/ 	.byte	0x06
	.zero		1


	//   ....[38]....
        /*0384*/ 	.word	0x00000cf0
        /*0388*/ 	.word	0x000000ff
        /*038c*/ 	.word	0x00000130
        /*0390*/ 	.short	0x0100
        /*0392*/ 	.byte	0x04
	.zero		1


	//   ....[39]....
        /*0394*/ 	.word	0x00000d00
        /*0398*/ 	.word	0x000000ff
        /*039c*/ 	.word	0x00000150
        /*03a0*/ 	.short	0x0100
        /*03a2*/ 	.byte	0x04
	.zero		1


	//   ....[40]....
        /*03a4*/ 	.word	0x00000d10
        /*03a8*/ 	.word	0x000000ff
        /*03ac*/ 	.word	0x00000138
        /*03b0*/ 	.short	0x0100
        /*03b2*/ 	.byte	0x04
	.zero		1


	//   ....[41]....
        /*03b4*/ 	.word	0x00000d20
        /*03b8*/ 	.word	0x000000ff
        /*03bc*/ 	.word	0x00000158
        /*03c0*/ 	.short	0x0100
        /*03c2*/ 	.byte	0x04
	.zero		1


	//   ....[42]....
        /*03c4*/ 	.word	0x00000d30
        /*03c8*/ 	.word	0x000000ff
        /*03cc*/ 	.word	0x00000140
        /*03d0*/ 	.short	0x0100
        /*03d2*/ 	.byte	0x04
	.zero		1


	//   ....[43]....
        /*03d4*/ 	.word	0x00000d40
        /*03d8*/ 	.word	0x000000ff
        /*03dc*/ 	.word	0x00000160
        /*03e0*/ 	.short	0x0100
        /*03e2*/ 	.byte	0x04
	.zero		1


	//   ....[44]....
        /*03e4*/ 	.word	0x00000d50
        /*03e8*/ 	.word	0x000000ff
        /*03ec*/ 	.word	0x00000148
        /*03f0*/ 	.short	0x0100
        /*03f2*/ 	.byte	0x04
	.zero		1


	//   ....[45]....
        /*03f4*/ 	.word	0x00000d60
        /*03f8*/ 	.word	0x000000ff
        /*03fc*/ 	.word	0x00000168
        /*0400*/ 	.short	0x0100
        /*0402*/ 	.byte	0x04
	.zero		1


	//   ....[46]....
        /*0404*/ 	.word	0x00000e50
        /*0408*/ 	.word	0x000000ff
        /*040c*/ 	.word	0x00000170
        /*0410*/ 	.short	0x0100
        /*0412*/ 	.byte	0x04
	.zero		1


	//   ....[47]....
        /*0414*/ 	.word	0x00000e60
        /*0418*/ 	.word	0x000000ff
        /*041c*/ 	.word	0x00000180
        /*0420*/ 	.short	0x0100
        /*0422*/ 	.byte	0x04
	.zero		1


	//   ....[48]....
        /*0424*/ 	.word	0x00000e70
        /*0428*/ 	.word	0x000000ff
        /*042c*/ 	.word	0x00000178
        /*0430*/ 	.short	0x0100
        /*0432*/ 	.byte	0x04
	.zero		1


	//   ....[49]....
        /*0434*/ 	.word	0x00000e80
        /*0438*/ 	.word	0x000000ff
        /*043c*/ 	.word	0x00000188
        /*0440*/ 	.short	0x0100
        /*0442*/ 	.byte	0x04
	.zero		1


	//   ....[50]....
        /*0444*/ 	.word	0x00000f80
        /*0448*/ 	.word	0x000000ff
        /*044c*/ 	.word	0x00000190
        /*0450*/ 	.short	0x0100
        /*0452*/ 	.byte	0x06
	.zero		1


	//   ....[51]....
        /*0454*/ 	.word	0x00001b30
        /*0458*/ 	.word	0x00000000
        /*045c*/ 	.word	0x00000180
        /*0460*/ 	.short	0x010a
        /*0462*/ 	.byte	0xff
	.zero		1


	//   ....[52]....
        /*0464*/ 	.word	0x00001b60
        /*0468*/ 	.word	0x00000000
        /*046c*/ 	.word	0x00000170
        /*0470*/ 	.short	0x0101
        /*0472*/ 	.byte	0xff
	.zero		1


	//   ....[53]....
        /*0474*/ 	.word	0x00001c20
        /*0478*/ 	.word	0x000000ff
        /*047c*/ 	.word	0x00000060
        /*0480*/ 	.short	0x010a
        /*0482*/ 	.byte	0x04
	.zero		1


	//   ....[54]....
        /*0484*/ 	.word	0x00001cf0
        /*0488*/ 	.word	0x000000ff
        /*048c*/ 	.word	0x00000060
        /*0490*/ 	.short	0x010a
        /*0492*/ 	.byte	0x21
	.zero		1


	//   ....[55]....
        /*0494*/ 	.word	0x00001ea0
        /*0498*/ 	.word	0x000000ff
        /*049c*/ 	.word	0x00000060
        /*04a0*/ 	.short	0x010a
        /*04a2*/ 	.byte	0x05
	.zero		1


	//   ....[56]....
        /*04a4*/ 	.word	0x00001fb0
        /*04a8*/ 	.word	0x000000ff
        /*04ac*/ 	.word	0x00000108
        /*04b0*/ 	.short	0x0101
        /*04b2*/ 	.byte	0x06
	.zero		1


	//   ....[57]....
        /*04b4*/ 	.word	0x00001fd0
        /*04b8*/ 	.word	0x000000ff
        /*04bc*/ 	.word	0x00000060
        /*04c0*/ 	.short	0x010a
        /*04c2*/ 	.byte	0x04
	.zero		1


	//   ....[58]....
        /*04c4*/ 	.word	0x00002050
        /*04c8*/ 	.word	0x000000ff
        /*04cc*/ 	.word	0x00000060
        /*04d0*/ 	.short	0x010a
        /*04d2*/ 	.byte	0x11
	.zero		1


	//   ....[59]....
        /*04d4*/ 	.word	0x000021e0
        /*04d8*/ 	.word	0x000000ff
        /*04dc*/ 	.word	0x00000060
        /*04e0*/ 	.short	0x010a
        /*04e2*/ 	.byte	0x05
	.zero		1


	//   ....[60]....
        /*04e4*/ 	.word	0x00002340
        /*04e8*/ 	.word	0x00000003
        /*04ec*/ 	.word	0x00000110
        /*04f0*/ 	.short	0x010a
        /*04f2*/ 	.byte	0xff
	.zero		1


	//   ....[61]....
        /*04f4*/ 	.word	0x00002490
        /*04f8*/ 	.word	0x00000000
        /*04fc*/ 	.word	0x00000000
        /*0500*/ 	.short	0x0101
        /*0502*/ 	.byte	0xff
	.zero		1


	//   ....[62]....
        /*0504*/ 	.word	0x00002a40
        /*0508*/ 	.word	0x000000ff
        /*050c*/ 	.word	0x00000000
        /*0510*/ 	.short	0x010a
        /*0512*/ 	.byte	0x04
	.zero		1


	//   ....[63]....
        /*0514*/ 	.word	0x00002ad0
        /*0518*/ 	.word	0x000000ff
        /*051c*/ 	.word	0x00000000
        /*0520*/ 	.short	0x010a
        /*0522*/ 	.byte	0x05
	.zero		1


	//   ....[64]....
        /*0524*/ 	.word	0x00002b60
        /*0528*/ 	.word	0x000000ff
        /*052c*/ 	.word	0x00000000
        /*0530*/ 	.short	0x010a
        /*0532*/ 	.byte	0x05
	.zero		1


	//   ....[65]....
        /*0534*/ 	.word	0x00002bf0
        /*0538*/ 	.word	0x000000ff
        /*053c*/ 	.word	0x00000000
        /*0540*/ 	.short	0x010a
        /*0542*/ 	.byte	0x05
	.zero		1


	//   ....[66]....
        /*0544*/ 	.word	0x00002c80
        /*0548*/ 	.word	0x000000ff
        /*054c*/ 	.word	0x00000000
        /*0550*/ 	.short	0x010a
        /*0552*/ 	.byte	0x05
	.zero		1


	//   ....[67]....
        /*0554*/ 	.word	0x00002d10
        /*0558*/ 	.word	0x000000ff
        /*055c*/ 	.word	0x00000000
        /*0560*/ 	.short	0x010a
        /*0562*/ 	.byte	0x05
	.zero		1


	//   ....[68]....
        /*0564*/ 	.word	0x00002da0
        /*0568*/ 	.word	0x000000ff
        /*056c*/ 	.word	0x00000000
        /*0570*/ 	.short	0x010a
        /*0572*/ 	.byte	0x05
	.zero		1


	//   ....[69]....
        /*0574*/ 	.word	0x00002e30
        /*0578*/ 	.word	0x000000ff
        /*057c*/ 	.word	0x00000000
        /*0580*/ 	.short	0x010a
        /*0582*/ 	.byte	0x05
	.zero		1


	//   ....[70]....
        /*0584*/ 	.word	0x00002ec0
        /*0588*/ 	.word	0x000000ff
        /*058c*/ 	.word	0x00000000
        /*0590*/ 	.short	0x010a
        /*0592*/ 	.byte	0x05
	.zero		1


	//   ....[71]....
        /*0594*/ 	.word	0x00002f50
        /*0598*/ 	.word	0x000000ff
        /*059c*/ 	.word	0x00000000
        /*05a0*/ 	.short	0x010a
        /*05a2*/ 	.byte	0x05
	.zero		1


	//   ....[72]....
        /*05a4*/ 	.word	0x00002fe0
        /*05a8*/ 	.word	0x000000ff
        /*05ac*/ 	.word	0x00000000
        /*05b0*/ 	.short	0x010a
        /*05b2*/ 	.byte	0x05
	.zero		1


	//   ....[73]....
        /*05b4*/ 	.word	0x00003080
        /*05b8*/ 	.word	0x00000000
        /*05bc*/ 	.word	0x00000000
        /*05c0*/ 	.short	0x010a
        /*05c2*/ 	.byte	0xff
	.zero		1


	//   ....[74]....
        /*05c4*/ 	.word	0x000031a0
        /*05c8*/ 	.word	0x00000002
        /*05cc*/ 	.word	0x00000170
        /*05d0*/ 	.short	0x010a
        /*05d2*/ 	.byte	0xff
	.zero		1


	//   ....[75]....
        /*05d4*/ 	.word	0x00003210
        /*05d8*/ 	.word	0x00000002
        /*05dc*/ 	.word	0x00000000
        /*05e0*/ 	.short	0x0101
        /*05e2*/ 	.byte	0xff
	.zero		1


	//   ....[76]....
        /*05e4*/ 	.word	0x00003230
        /*05e8*/ 	.word	0x000000ff
        /*05ec*/ 	.word	0x00000120
        /*05f0*/ 	.short	0x010a
        /*05f2*/ 	.byte	0x04
	.zero		1


	//   ....[77]....
        /*05f4*/ 	.word	0x00003350
        /*05f8*/ 	.word	0x00000002
        /*05fc*/ 	.word	0x00000110
        /*0600*/ 	.short	0x010a
        /*0602*/ 	.byte	0xff
	.zero		1


	//   ....[78]....
        /*0604*/ 	.word	0x00003450
        /*0608*/ 	.word	0x00000002
        /*060c*/ 	.word	0x00000000
        /*0610*/ 	.short	0x0101
        /*0612*/ 	.byte	0xff
	.zero		1


	//   ....[79]....
        /*0614*/ 	.word	0x000034e0
        /*0618*/ 	.word	0x000000ff
        /*061c*/ 	.word	0x00000120
        /*0620*/ 	.short	0x0106
        /*0622*/ 	.byte	0x04
	.zero		1


	//   ....[80]....
        /*0624*/ 	.word	0x00003500
        /*0628*/ 	.word	0x000000ff
        /*062c*/ 	.word	0x00000120
        /*0630*/ 	.short	0x010a
        /*0632*/ 	.byte	0x04
	.zero		1


	//   ....[81]....
        /*0634*/ 	.word	0x00003590
        /*0638*/ 	.word	0x000000ff
        /*063c*/ 	.word	0x00000120
        /*0640*/ 	.short	0x0106
        /*0642*/ 	.byte	0x07
	.zero		1


	//   ....[82]....
        /*0644*/ 	.word	0x000035d0
        /*0648*/ 	.word	0x00000000
        /*064c*/ 	.word	0x00000120
        /*0650*/ 	.short	0x010a
        /*0652*/ 	.byte	0xff
	.zero		1


	//   ....[83]....
        /*0654*/ 	.word	0x00003810
        /*0658*/ 	.word	0x000000ff
        /*065c*/ 	.word	0x00000008
        /*0660*/ 	.short	0x010a
        /*0662*/ 	.byte	0x05
	.zero		1


	//   ....[84]....
        /*0664*/ 	.word	0x00003830
        /*0668*/ 	.word	0x000000ff
        /*066c*/ 	.word	0x00000008
        /*0670*/ 	.short	0x010a
        /*0672*/ 	.byte	0x05
	.zero		1


	//   ....[85]....
        /*0674*/ 	.word	0x000039c0
        /*0678*/ 	.word	0x000000ff
        /*067c*/ 	.word	0x00000008
        /*0680*/ 	.short	0x010a
        /*0682*/ 	.byte	0x05
	.zero		1


	//   ....[86]....
        /*0684*/ 	.word	0x000039e0
        /*0688*/ 	.word	0x000000ff
        /*068c*/ 	.word	0x00000008
        /*0690*/ 	.short	0x010a
        /*0692*/ 	.byte	0x05
	.zero		1


	//   ....[87]....
        /*0694*/ 	.word	0x00003aa0
        /*0698*/ 	.word	0x000000ff
        /*069c*/ 	.word	0x00000000
        /*06a0*/ 	.short	0x0101
        /*06a2*/ 	.byte	0x04
	.zero		1


	//   ....[88]....
        /*06a4*/ 	.word	0x00003de0
        /*06a8*/ 	.word	0x00000000
        /*06ac*/ 	.word	0x00000110
        /*06b0*/ 	.short	0x010a
        /*06b2*/ 	.byte	0xff
	.zero		1


	//   ....[89]....
        /*06b4*/ 	.word	0x00003ea0
        /*06b8*/ 	.word	0x00000000
        /*06bc*/ 	.word	0x00000000
        /*06c0*/ 	.short	0x0101
        /*06c2*/ 	.byte	0xff
	.zero		1


	//   ....[90]....
        /*06c4*/ 	.word	0x00003f60
        /*06c8*/ 	.word	0x000000ff
        /*06cc*/ 	.word	0x00000000
        /*06d0*/ 	.short	0x010a
        /*06d2*/ 	.byte	0x04
	.zero		1


	//   ....[91]....
        /*06d4*/ 	.word	0x00003f70
        /*06d8*/ 	.word	0x000000ff
        /*06dc*/ 	.word	0x00000150
        /*06e0*/ 	.short	0x010a
        /*06e2*/ 	.byte	0x1f
	.zero		1


	//   ....[92]....
        /*06e4*/ 	.word	0x00004020
        /*06e8*/ 	.word	0x000000ff
        /*06ec*/ 	.word	0x00000000
        /*06f0*/ 	.short	0x010a
        /*06f2*/ 	.byte	0x05
	.zero		1


	//   ....[93]....
        /*06f4*/ 	.word	0x00004150
        /*06f8*/ 	.word	0x000000ff
        /*06fc*/ 	.word	0x00000000
        /*0700*/ 	.short	0x010a
        /*0702*/ 	.byte	0x04
	.zero		1


	//   ....[94]....
        /*0704*/ 	.word	0x00004450
        /*0708*/ 	.word	0x000000ff
        /*070c*/ 	.word	0x00000000
        /*0710*/ 	.short	0x010a
        /*0712*/ 	.byte	0x04
	.zero		1


	//   ....[95]....
        /*0714*/ 	.word	0x000044e0
        /*0718*/ 	.word	0x000000ff
        /*071c*/ 	.word	0x00000000
        /*0720*/ 	.short	0x010a
        /*0722*/ 	.byte	0x05
	.zero		1


	//   ....[96]....
        /*0724*/ 	.word	0x00004570
        /*0728*/ 	.word	0x000000ff
        /*072c*/ 	.word	0x00000000
        /*0730*/ 	.short	0x010a
        /*0732*/ 	.byte	0x05
	.zero		1


	//   ....[97]....
        /*0734*/ 	.word	0x00004610
        /*0738*/ 	.word	0x00000000
        /*073c*/ 	.word	0x00000000
        /*0740*/ 	.short	0x010a
        /*0742*/ 	.byte	0xff
	.zero		1


	//   ....[98]....
        /*0744*/ 	.word	0x00004650
        /*0748*/ 	.word	0x00000000
        /*074c*/ 	.word	0x00000000
        /*0750*/ 	.short	0x010a
        /*0752*/ 	.byte	0xff
	.zero		1


	//   ....[99]....
        /*0754*/ 	.word	0x000046c0
        /*0758*/ 	.word	0x000000ff
        /*075c*/ 	.word	0x00000000
        /*0760*/ 	.short	0x0101
        /*0762*/ 	.byte	0x04
	.zero		1


	//   ....[100]....
        /*0764*/ 	.word	0x00004700
        /*0768*/ 	.word	0x000000ff
        /*076c*/ 	.word	0x00000190
        /*0770*/ 	.short	0x010a
        /*0772*/ 	.byte	0x1a
	.zero		1


	//   ....[101]....
        /*0774*/ 	.word	0x00004750
        /*0778*/ 	.word	0x000000ff
        /*077c*/ 	.word	0x00000000
        /*0780*/ 	.short	0x0101
        /*0782*/ 	.byte	0x04
	.zero		1


	//   ....[102]....
        /*0784*/ 	.word	0x00004bf0
        /*0788*/ 	.word	0x0000000c
        /*078c*/ 	.word	0x00000110
        /*0790*/ 	.short	0x010a
        /*0792*/ 	.byte	0xff
	.zero		1


	//   ....[103]....
        /*0794*/ 	.word	0x00004d60
        /*0798*/ 	.word	0x00000000
        /*079c*/ 	.word	0x00000000
        /*07a0*/ 	.short	0x0101
        /*07a2*/ 	.byte	0xff
	.zero		1


	//   ....[104]....
        /*07a4*/ 	.word	0x000051f0
        /*07a8*/ 	.word	0x000000ff
        /*07ac*/ 	.word	0x00000108
        /*07b0*/ 	.short	0x010a
        /*07b2*/ 	.byte	0x15
	.zero		1


	//   ....[105]....
        /*07b4*/ 	.word	0x00005370
        /*07b8*/ 	.word	0x000000ff
        /*07bc*/ 	.word	0x000000e0
        /*07c0*/ 	.short	0x010a
        /*07c2*/ 	.byte	0x15
	.zero		1


	//   ....[106]....
        /*07c4*/ 	.word	0x00005570
        /*07c8*/ 	.word	0x000000ff
        /*07cc*/ 	.word	0x000000c0
        /*07d0*/ 	.short	0x010b
        /*07d2*/ 	.byte	0x15
	.zero		1


	//   ....[107]....
        /*07d4*/ 	.word	0x00005580
        /*07d8*/ 	.word	0x000000ff
        /*07dc*/ 	.word	0x00000000
        /*07e0*/ 	.short	0x0101
        /*07e2*/ 	.byte	0x06
	.zero		1


	//   ....[108]....
        /*07e4*/ 	.word	0x00005590
        /*07e8*/ 	.word	0x000000ff
        /*07ec*/ 	.word	0x000000e8
        /*07f0*/ 	.short	0x010a
        /*07f2*/ 	.byte	0x15
	.zero		1


	//   ....[109]....
        /*07f4*/ 	.word	0x00005740
        /*07f8*/ 	.word	0x000000ff
        /*07fc*/ 	.word	0x000000c8
        /*0800*/ 	.short	0x010b
        /*0802*/ 	.byte	0x15
	.zero		1


	//   ....[110]....
        /*0804*/ 	.word	0x00005750
        /*0808*/ 	.word	0x000000ff
        /*080c*/ 	.word	0x00000000
        /*0810*/ 	.short	0x0101
        /*0812*/ 	.byte	0x06
	.zero		1


	//   ....[111]....
        /*0814*/ 	.word	0x00005760
        /*0818*/ 	.word	0x000000ff
        /*081c*/ 	.word	0x000000f0
        /*0820*/ 	.short	0x010a
        /*0822*/ 	.byte	0x15
	.zero		1


	//   ....[112]....
        /*0824*/ 	.word	0x00005910
        /*0828*/ 	.word	0x000000ff
        /*082c*/ 	.word	0x000000d0
        /*0830*/ 	.short	0x010b
        /*0832*/ 	.byte	0x15
	.zero		1


	//   ....[113]....
        /*0834*/ 	.word	0x00005920
        /*0838*/ 	.word	0x000000ff
        /*083c*/ 	.word	0x00000000
        /*0840*/ 	.short	0x0101
        /*0842*/ 	.byte	0x06
	.zero		1


	//   ....[114]....
        /*0844*/ 	.word	0x00005930
        /*0848*/ 	.word	0x000000ff
        /*084c*/ 	.word	0x000000f8
        /*0850*/ 	.short	0x010a
        /*0852*/ 	.byte	0x15
	.zero		1


	//   ....[115]....
        /*0854*/ 	.word	0x00005b70
        /*0858*/ 	.word	0x000000ff
        /*085c*/ 	.word	0x000000d8
        /*0860*/ 	.short	0x010b
        /*0862*/ 	.byte	0x15
	.zero		1


	//   ....[116]....
        /*0864*/ 	.word	0x00005b80
        /*0868*/ 	.word	0x000000ff
        /*086c*/ 	.word	0x00000000
        /*0870*/ 	.short	0x0101
        /*0872*/ 	.byte	0x25
	.zero		1


	//   ....[117]....
        /*0874*/ 	.word	0x00005bc0
        /*0878*/ 	.word	0x000000ff
        /*087c*/ 	.word	0x000000e0
        /*0880*/ 	.short	0x010a
        /*0882*/ 	.byte	0x15
	.zero		1


	//   ....[118]....
        /*0884*/ 	.word	0x00005be0
        /*0888*/ 	.word	0x000000ff
        /*088c*/ 	.word	0x000000e8
        /*0890*/ 	.short	0x010a
        /*0892*/ 	.byte	0x15
	.zero		1


	//   ....[119]....
        /*0894*/ 	.word	0x00005c00
        /*0898*/ 	.word	0x000000ff
        /*089c*/ 	.word	0x000000f0
        /*08a0*/ 	.short	0x010a
        /*08a2*/ 	.byte	0x15
	.zero		1


	//   ....[120]....
        /*08a4*/ 	.word	0x00005c40
        /*08a8*/ 	.word	0x00000000
        /*08ac*/ 	.word	0x000000f8
        /*08b0*/ 	.short	0x010a
        /*08b2*/ 	.byte	0xff
	.zero		1


	//   ....[121]....
        /*08b4*/ 	.word	0x00005fb0
        /*08b8*/ 	.word	0x00000003
        /*08bc*/ 	.word	0x00000110
        /*08c0*/ 	.short	0x010a
        /*08c2*/ 	.byte	0xff
	.zero		1


	//   ....[122]....
        /*08c4*/ 	.word	0x00006130
        /*08c8*/ 	.word	0x00000000
        /*08cc*/ 	.word	0x00000000
        /*08d0*/ 	.short	0x0101
        /*08d2*/ 	.byte	0xff
	.zero		1


	//   ....[123]....
        /*08d4*/ 	.word	0x00006ca0
        /*08d8*/ 	.word	0x000000ff
        /*08dc*/ 	.word	0x000000c0
        /*08e0*/ 	.short	0x010a
        /*08e2*/ 	.byte	0x2b
	.zero		1


	//   ....[124]....
        /*08e4*/ 	.word	0x00006ce0
        /*08e8*/ 	.word	0x00000046
        /*08ec*/ 	.word	0x00000130
        /*08f0*/ 	.short	0x010a
        /*08f2*/ 	.byte	0xff
	.zero		1


	//   ....[125]....
        /*08f4*/ 	.word	0x00006dd0
        /*08f8*/ 	.word	0x000000ff
        /*08fc*/ 	.word	0x000000c0
        /*0900*/ 	.short	0x010a
        /*0902*/ 	.byte	0x2b
	.zero		1


	//   ....[126]....
        /*0904*/ 	.word	0x00006ec0
        /*0908*/ 	.word	0x00000046
        /*090c*/ 	.word	0x00000130
        /*0910*/ 	.short	0x010a
        /*0912*/ 	.byte	0xff
	.zero		1


	//   ....[127]....
        /*0914*/ 	.word	0x000074e0
        /*0918*/ 	.word	0x00000000
        /*091c*/ 	.word	0x00000000
        /*0920*/ 	.short	0x0101
        /*0922*/ 	.byte	0xff
	.zero		1


	//   ....[128]....
        /*0924*/ 	.word	0x000074f0
        /*0928*/ 	.word	0x00000002
        /*092c*/ 	.word	0x000000c0
        /*0930*/ 	.short	0x010a
        /*0932*/ 	.byte	0xff
	.zero		1


	//   ....[129]....
        /*0934*/ 	.word	0x000075d0
        /*0938*/ 	.word	0x00000002
        /*093c*/ 	.word	0x000000c0
        /*0940*/ 	.short	0x010a
        /*0942*/ 	.byte	0xff
	.zero		1


	//   ....[130]....
        /*0944*/ 	.word	0x00007c90
        /*0948*/ 	.word	0x00000010
        /*094c*/ 	.word	0x00000000
        /*0950*/ 	.short	0x0101
        /*0952*/ 	.byte	0xff
	.zero		1


	//   ....[131]....
        /*0954*/ 	.word	0x00007cb0
        /*0958*/ 	.word	0x00000000
        /*095c*/ 	.word	0x000000c0
        /*0960*/ 	.short	0x010a
        /*0962*/ 	.byte	0xff
	.zero		1


	//   ....[132]....
        /*0964*/ 	.word	0x00007d80
        /*0968*/ 	.word	0x00000000
        /*096c*/ 	.word	0x000000c0
        /*0970*/ 	.short	0x010a
        /*0972*/ 	.byte	0xff
	.zero		1


	//   ....[133]....
        /*0974*/ 	.word	0x00008440
        /*0978*/ 	.word	0x00000010
        /*097c*/ 	.word	0x00000000
        /*0980*/ 	.short	0x0101
        /*0982*/ 	.byte	0xff
	.zero		1


	//   ....[134]....
        /*0984*/ 	.word	0x00008460
        /*0988*/ 	.word	0x00000000
        /*098c*/ 	.word	0x000000c0
        /*0990*/ 	.short	0x010a
        /*0992*/ 	.byte	0xff
	.zero		1


	//   ....[135]....
        /*0994*/ 	.word	0x00008530
        /*0998*/ 	.word	0x00000000
        /*099c*/ 	.word	0x000000c0
        /*09a0*/ 	.short	0x010a
        /*09a2*/ 	.byte	0xff
	.zero		1


	//   ....[136]....
        /*09a4*/ 	.word	0x000087a0
        /*09a8*/ 	.word	0x00000046
        /*09ac*/ 	.word	0x00000000
        /*09b0*/ 	.short	0x0101
        /*09b2*/ 	.byte	0xff
	.zero		1


	//   ....[137]....
        /*09b4*/ 	.word	0x00008c40
        /*09b8*/ 	.word	0x00000000
        /*09bc*/ 	.word	0x00000000
        /*09c0*/ 	.short	0x0101
        /*09c2*/ 	.byte	0xff
	.zero		1


	//   ....[138]....
        /*09c4*/ 	.word	0x00008ed0
        /*09c8*/ 	.word	0x000000ff
        /*09cc*/ 	.word	0x00000000
        /*09d0*/ 	.short	0x0101
        /*09d2*/ 	.byte	0x04
	.zero		1


	//   ....[139]....
        /*09d4*/ 	.word	0x00008ef0
        /*09d8*/ 	.word	0x00000000
        /*09dc*/ 	.word	0x00000180
        /*09e0*/ 	.short	0x010a
        /*09e2*/ 	.byte	0xff
	.zero		1


	//   ....[140]....
        /*09e4*/ 	.word	0x00008f50
        /*09e8*/ 	.word	0x00000000
        /*09ec*/ 	.word	0x00000060
        /*09f0*/ 	.short	0x010a
        /*09f2*/ 	.byte	0xff
	.zero		1


	//   ....[141]....
        /*09f4*/ 	.word	0x00008fb0
        /*09f8*/ 	.word	0x00000000
        /*09fc*/ 	.word	0x00000060
        /*0a00*/ 	.short	0x010a
        /*0a02*/ 	.byte	0xff
	.zero		1


	//   ....[142]....
        /*0a04*/ 	.word	0x00009000
        /*0a08*/ 	.word	0x00000003
        /*0a0c*/ 	.word	0x00000110
        /*0a10*/ 	.short	0x010a
        /*0a12*/ 	.byte	0xff
	.zero		1


	//   ....[143]....
        /*0a14*/ 	.word	0x00009060
        /*0a18*/ 	.word	0x00000000
        /*0a1c*/ 	.word	0x00000000
        /*0a20*/ 	.short	0x010a
        /*0a22*/ 	.byte	0xff
	.zero		1


	//   ....[144]....
        /*0a24*/ 	.word	0x000090c0
        /*0a28*/ 	.word	0x00000000
        /*0a2c*/ 	.word	0x00000000
        /*0a30*/ 	.short	0x010a
        /*0a32*/ 	.byte	0xff
	.zero		1


	//   ....[145]....
        /*0a34*/ 	.word	0x00009120
        /*0a38*/ 	.word	0x00000000
        /*0a3c*/ 	.word	0x00000000
        /*0a40*/ 	.short	0x010a
        /*0a42*/ 	.byte	0xff
	.zero		1


	//   ....[146]....
        /*0a44*/ 	.word	0x00009180
        /*0a48*/ 	.word	0x00000000
        /*0a4c*/ 	.word	0x00000000
        /*0a50*/ 	.short	0x010a
        /*0a52*/ 	.byte	0xff
	.zero		1


	//   ....[147]....
        /*0a54*/ 	.word	0x000091e0
        /*0a58*/ 	.word	0x00000000
        /*0a5c*/ 	.word	0x00000000
        /*0a60*/ 	.short	0x010a
        /*0a62*/ 	.byte	0xff
	.zero		1


	//   ....[148]....
        /*0a64*/ 	.word	0x00009240
        /*0a68*/ 	.word	0x00000000
        /*0a6c*/ 	.word	0x00000000
        /*0a70*/ 	.short	0x010a
        /*0a72*/ 	.byte	0xff
	.zero		1


	//   ....[149]....
        /*0a74*/ 	.word	0x000092a0
        /*0a78*/ 	.word	0x00000000
        /*0a7c*/ 	.word	0x00000000
        /*0a80*/ 	.short	0x010a
        /*0a82*/ 	.byte	0xff
	.zero		1


	//   ....[150]....
        /*0a84*/ 	.word	0x00009300
        /*0a88*/ 	.word	0x00000000
        /*0a8c*/ 	.word	0x00000000
        /*0a90*/ 	.short	0x010a
        /*0a92*/ 	.byte	0xff
	.zero		1


	//   ....[151]....
        /*0a94*/ 	.word	0x00009360
        /*0a98*/ 	.word	0x00000000
        /*0a9c*/ 	.word	0x00000000
        /*0aa0*/ 	.short	0x010a
        /*0aa2*/ 	.byte	0xff
	.zero		1


	//   ....[152]....
        /*0aa4*/ 	.word	0x000093c0
        /*0aa8*/ 	.word	0x00000000
        /*0aac*/ 	.word	0x00000000
        /*0ab0*/ 	.short	0x010a
        /*0ab2*/ 	.byte	0xff
	.zero		1


	//   ....[153]....
        /*0ab4*/ 	.word	0x00009420
        /*0ab8*/ 	.word	0x00000000
        /*0abc*/ 	.word	0x00000000
        /*0ac0*/ 	.short	0x010a
        /*0ac2*/ 	.byte	0xff
	.zero		1


	//   ....[154]....
        /*0ac4*/ 	.word	0x00009470
        /*0ac8*/ 	.word	0x00000002
        /*0acc*/ 	.word	0x00000170
        /*0ad0*/ 	.short	0x010a
        /*0ad2*/ 	.byte	0xff
	.zero		1


	//   ....[155]....
        /*0ad4*/ 	.word	0x000094d0
        /*0ad8*/ 	.word	0x00000002
        /*0adc*/ 	.word	0x00000120
        /*0ae0*/ 	.short	0x010a
        /*0ae2*/ 	.byte	0xff
	.zero		1


	//   ....[156]....
        /*0ae4*/ 	.word	0x00009520
        /*0ae8*/ 	.word	0x00000002
        /*0aec*/ 	.word	0x00000110
        /*0af0*/ 	.short	0x010a
        /*0af2*/ 	.byte	0xff
	.zero		1


	//   ....[157]....
        /*0af4*/ 	.word	0x00009580
        /*0af8*/ 	.word	0x00000000
        /*0afc*/ 	.word	0x00000120
        /*0b00*/ 	.short	0x010a
        /*0b02*/ 	.byte	0xff
	.zero		1


	//   ....[158]....
        /*0b04*/ 	.word	0x000095e0
        /*0b08*/ 	.word	0x00000005
        /*0b0c*/ 	.word	0x00000008
        /*0b10*/ 	.short	0x010a
        /*0b12*/ 	.byte	0xff
	.zero		1


	//   ....[159]....
        /*0b14*/ 	.word	0x000096d0
        /*0b18*/ 	.word	0x00000000
        /*0b1c*/ 	.word	0x00000008
        /*0b20*/ 	.short	0x010a
        /*0b22*/ 	.byte	0xff
	.zero		1


	//   ....[160]....
        /*0b24*/ 	.word	0x00009720
        /*0b28*/ 	.word	0x00000000
        /*0b2c*/ 	.word	0x00000110
        /*0b30*/ 	.short	0x010a
        /*0b32*/ 	.byte	0xff
	.zero		1


	//   ....[161]....
        /*0b34*/ 	.word	0x00009780
        /*0b38*/ 	.word	0x00000000
        /*0b3c*/ 	.word	0x00000150
        /*0b40*/ 	.short	0x010a
        /*0b42*/ 	.byte	0xff
	.zero		1


	//   ....[162]....
        /*0b44*/ 	.word	0x000097e0
        /*0b48*/ 	.word	0x00000000
        /*0b4c*/ 	.word	0x00000000
        /*0b50*/ 	.short	0x010a
        /*0b52*/ 	.byte	0xff
	.zero		1


	//   ....[163]....
        /*0b54*/ 	.word	0x00009840
        /*0b58*/ 	.word	0x00000000
        /*0b5c*/ 	.word	0x00000000
        /*0b60*/ 	.short	0x010a
        /*0b62*/ 	.byte	0xff
	.zero		1


	//   ....[164]....
        /*0b64*/ 	.word	0x000098a0
        /*0b68*/ 	.word	0x00000000
        /*0b6c*/ 	.word	0x00000000
        /*0b70*/ 	.short	0x010a
        /*0b72*/ 	.byte	0xff
	.zero		1


	//   ....[165]....
        /*0b74*/ 	.word	0x00009900
        /*0b78*/ 	.word	0x00000000
        /*0b7c*/ 	.word	0x00000000
        /*0b80*/ 	.short	0x010a
        /*0b82*/ 	.byte	0xff
	.zero		1


	//   ....[166]....
        /*0b84*/ 	.word	0x00009960
        /*0b88*/ 	.word	0x00000000
        /*0b8c*/ 	.word	0x00000190
        /*0b90*/ 	.short	0x010a
        /*0b92*/ 	.byte	0xff
	.zero		1


	//   ....[167]....
        /*0b94*/ 	.word	0x000099b0
        /*0b98*/ 	.word	0x0000000c
        /*0b9c*/ 	.word	0x00000110
        /*0ba0*/ 	.short	0x010a
        /*0ba2*/ 	.byte	0xff
	.zero		1


	//   ....[168]....
        /*0ba4*/ 	.word	0x00009a10
        /*0ba8*/ 	.word	0x00000000
        /*0bac*/ 	.word	0x00000108
        /*0bb0*/ 	.short	0x010a
        /*0bb2*/ 	.byte	0xff
	.zero		1


	//   ....[169]....
        /*0bb4*/ 	.word	0x00009a70
        /*0bb8*/ 	.word	0x00000000
        /*0bbc*/ 	.word	0x000000e0
        /*0bc0*/ 	.short	0x010a
        /*0bc2*/ 	.byte	0xff
	.zero		1


	//   ....[170]....
        /*0bc4*/ 	.word	0x00009ad0
        /*0bc8*/ 	.word	0x00000000
        /*0bcc*/ 	.word	0x000000e8
        /*0bd0*/ 	.short	0x010a
        /*0bd2*/ 	.byte	0xff
	.zero		1


	//   ....[171]....
        /*0bd4*/ 	.word	0x00009b30
        /*0bd8*/ 	.word	0x00000000
        /*0bdc*/ 	.word	0x000000f0
        /*0be0*/ 	.short	0x010a
        /*0be2*/ 	.byte	0xff
	.zero		1


	//   ....[172]....
        /*0be4*/ 	.word	0x00009b90
        /*0be8*/ 	.word	0x00000000
        /*0bec*/ 	.word	0x000000f8
        /*0bf0*/ 	.short	0x010a
        /*0bf2*/ 	.byte	0xff
	.zero		1


	//   ....[173]....
        /*0bf4*/ 	.word	0x00009bf0
        /*0bf8*/ 	.word	0x00000000
        /*0bfc*/ 	.word	0x000000e0
        /*0c00*/ 	.short	0x010a
        /*0c02*/ 	.byte	0xff
	.zero		1


	//   ....[174]....
        /*0c04*/ 	.word	0x00009c50
        /*0c08*/ 	.word	0x00000000
        /*0c0c*/ 	.word	0x000000e8
        /*0c10*/ 	.short	0x010a
        /*0c12*/ 	.byte	0xff
	.zero		1


	//   ....[175]....
        /*0c14*/ 	.word	0x00009cb0
        /*0c18*/ 	.word	0x00000000
        /*0c1c*/ 	.word	0x000000f0
        /*0c20*/ 	.short	0x010a
        /*0c22*/ 	.byte	0xff
	.zero		1


	//   ....[176]....
        /*0c24*/ 	.word	0x00009d00
        /*0c28*/ 	.word	0x00000003
        /*0c2c*/ 	.word	0x00000110
        /*0c30*/ 	.short	0x010a
        /*0c32*/ 	.byte	0xff
	.zero		1


	//   ....[177]....
        /*0c34*/ 	.word	0x00009d60
        /*0c38*/ 	.word	0x00000002
        /*0c3c*/ 	.word	0x000000c0
        /*0c40*/ 	.short	0x010a
        /*0c42*/ 	.byte	0xff
	.zero		1


	//   ....[178]....
        /*0c44*/ 	.word	0x00009db0
        /*0c48*/ 	.word	0x00000046
        /*0c4c*/ 	.word	0x00000130
        /*0c50*/ 	.short	0x010a
        /*0c52*/ 	.byte	0xff
	.zero		1


	//   ....[179]....
        /*0c54*/ 	.word	0x00009e00
        /*0c58*/ 	.word	0x00000002
        /*0c5c*/ 	.word	0x000000c0
        /*0c60*/ 	.short	0x010a
        /*0c62*/ 	.byte	0xff
	.zero		1


	//   ....[180]....
        /*0c64*/ 	.word	0x00009e50
        /*0c68*/ 	.word	0x00000000
        /*0c6c*/ 	.word	0x000000c0
        /*0c70*/ 	.short	0x010a
        /*0c72*/ 	.byte	0xff
	.zero		1


	//   ....[181]....
        /*0c74*/ 	.word	0x00009ea0
        /*0c78*/ 	.word	0x00000000
        /*0c7c*/ 	.word	0x000000c0
        /*0c80*/ 	.short	0x010a
        /*0c82*/ 	.byte	0xff
	.zero		1


	//----- nvinfo : EIATTR_NUM_MBARRIERS
	.align		4
.L_47:
        /*0c84*/ 	.byte	0x03, 0x38
        /*0c86*/ 	.short	0x0033


	//----- nvinfo : EIATTR_EXIT_INSTR_OFFSETS
	.align		4
        /*0c88*/ 	.byte	0x04, 0x1c
        /*0c8a*/ 	.short	(.L_49 - .L_48)


	//   ....[0]....
.L_48:
        /*0c8c*/ 	.word	0x000030b0


	//   ....[1]....
        /*0c90*/ 	.word	0x000035a0


	//   ....[2]....
        /*0c94*/ 	.word	0x00003600


	//   ....[3]....
        /*0c98*/ 	.word	0x00004980


	//   ....[4]....
        /*0c9c*/ 	.word	0x00005c70


	//   ....[5]....
        /*0ca0*/ 	.word	0x00005cb0


	//   ....[6]....
        /*0ca4*/ 	.word	0x00008dc0


	//   ....[7]....
        /*0ca8*/ 	.word	0x00008e40


	//   ....[8]....
        /*0cac*/ 	.word	0x00008e70


	//   ....[9]....
        /*0cb0*/ 	.word	0x00008ee0


	//----- nvinfo : EIATTR_MAX_THREADS
	.align		4
.L_49:
        /*0cb4*/ 	.byte	0x04, 0x05
        /*0cb6*/ 	.short	(.L_51 - .L_50)
.L_50:
        /*0cb8*/ 	.word	0x00000100
        /*0cbc*/ 	.word	0x00000001
        /*0cc0*/ 	.word	0x00000001


	//----- nvinfo : EIATTR_CRS_STACK_SIZE
	.align		4
.L_51:
        /*0cc4*/ 	.byte	0x04, 0x1e
        /*0cc6*/ 	.short	(.L_53 - .L_52)
.L_52:
        /*0cc8*/ 	.word	0x00000000


	//----- nvinfo : EIATTR_CBANK_PARAM_SIZE
	.align		4
.L_53:
        /*0ccc*/ 	.byte	0x03, 0x19
        /*0cce*/ 	.short	0x0800


	//----- nvinfo : EIATTR_PARAM_CBANK
	.align		4
        /*0cd0*/ 	.byte	0x04, 0x0a
        /*0cd2*/ 	.short	(.L_55 - .L_54)
	.align		4
.L_54:
        /*0cd4*/ 	.word	index@(.nv.constant0._ZN7cutlass13device_kernelINS_4gemm6kernel13GemmUniversalIN4cute5tupleIJiiiiEEENS1_10collective13CollectiveMmaINS1_35MainloopSm100TmaUmmaWarpSpecializedILi12ELi2ELi4ENS5_IJNS4_1CILi2EEESB_NSA_ILi1EEEEEEEENS5_IJNSA_ILi128EEESF_NSA_ILi32EEEEEEfNS5_IJlSC_lEEEfSI_NS4_8TiledMMAINS4_8MMA_AtomIJNS4_23SM100_MMA_TF32_2x1SM_SSINS_10tfloat32_tESM_fLi128ELi128ELNS4_4UMMA5MajorE0ELSO_0ELNSN_7ScaleInE0ELSP_0EEEEEENS4_6LayoutINS5_IJSC_SC_SC_EEENS5_IJNSA_ILi0EEESU_SU_EEEEENS5_IJNS4_10UnderscoreESX_SX_EEEEENS4_28SM100_TMA_2SM_LOAD_MULTICASTENS4_14ComposedLayoutINS4_7SwizzleILi3ELi4ELi3EEENS4_18smem_ptr_flag_bitsILi32EEENSS_INS5_IJNSA_ILi8EEESG_EEENS5_IJSG_SC_EEEEEEEvNS4_8identityENS4_18SM100_TMA_2SM_LOADES1A_vS1B_EENS_8epilogue10collective18CollectiveEpilogueINS1E_23Sm100TmaWarpSpecializedILi4ELi2ELi16ELb1ELb0EEEJNS5_IJNSA_ILi64EEESF_SG_EEENS5_IJNSS_IS1J_SC_EENSS_INS5_IJNSA_ILi16EEESB_EEENS5_IJSC_S1J_EEEEEEEEfSI_fSI_NS1E_6fusion15FusionCallbacksIS1I_NS1R_17LinearCombinationIffffLNS_15FloatRoundStyleE2EEES1K_S1Q_JEEENS4_5SM1004TMEM4LOAD26SM100_TMEM_LOAD_32dp32b16xENS4_13SM90_TMA_LOADENS11_INS12_ILi2ELi4ELi3EEES15_NSS_INS5_IJS16_S1M_EEENS5_IJS1M_SC_EEEEEEENS4_39AutoVectorizingCopyWithAssumedAlignmentILi128EEENS4_14SM90_TMA_STOREES26_S28_S28_EEEvvEEEEvNT_6ParamsE)
        /*0cd8*/ 	.short	0x0380
        /*0cda*/ 	.short	0x0800


	//----- nvinfo : EIATTR_SW_WAR
	.align		4
.L_55:
        /*0cdc*/ 	.byte	0x04, 0x36
        /*0cde*/ 	.short	(.L_57 - .L_56)
.L_56:
        /*0ce0*/ 	.word	0x00000008
.L_57:


//--------------------- .nv.callgraph             --------------------------
	.section	.nv.callgraph,"",@"SHT_CUDA_CALLGRAPH"
	.align	4
	.sectionentsize	8
	.align		4
        /*0000*/ 	.word	0x00000000
	.align		4
        /*0004*/ 	.word	0xffffffff
	.align		4
        /*0008*/ 	.word	index@(_ZN7cutlass13device_kernelINS_4gemm6kernel13GemmUniversalIN4cute5tupleIJiiiiEEENS1_10collective13CollectiveMmaINS1_35MainloopSm100TmaUmmaWarpSpecializedILi12ELi2ELi4ENS5_IJNS4_1CILi2EEESB_NSA_ILi1EEEEEEEENS5_IJNSA_ILi128EEESF_NSA_ILi32EEEEEEfNS5_IJlSC_lEEEfSI_NS4_8TiledMMAINS4_8MMA_AtomIJNS4_23SM100_MMA_TF32_2x1SM_SSINS_10tfloat32_tESM_fLi128ELi128ELNS4_4UMMA5MajorE0ELSO_0ELNSN_7ScaleInE0ELSP_0EEEEEENS4_6LayoutINS5_IJSC_SC_SC_EEENS5_IJNSA_ILi0EEESU_SU_EEEEENS5_IJNS4_10UnderscoreESX_SX_EEEEENS4_28SM100_TMA_2SM_LOAD_MULTICASTENS4_14ComposedLayoutINS4_7SwizzleILi3ELi4ELi3EEENS4_18smem_ptr_flag_bitsILi32EEENSS_INS5_IJNSA_ILi8EEESG_EEENS5_IJSG_SC_EEEEEEEvNS4_8identityENS4_18SM100_TMA_2SM_LOADES1A_vS1B_EENS_8epilogue10collective18CollectiveEpilogueINS1E_23Sm100TmaWarpSpecializedILi4ELi2ELi16ELb1ELb0EEEJNS5_IJNSA_ILi64EEESF_SG_EEENS5_IJNSS_IS1J_SC_EENSS_INS5_IJNSA_ILi16EEESB_EEENS5_IJSC_S1J_EEEEEEEEfSI_fSI_NS1E_6fusion15FusionCallbacksIS1I_NS1R_17LinearCombinationIffffLNS_15FloatRoundStyleE2EEES1K_S1Q_JEEENS4_5SM1004TMEM4LOAD26SM100_TMEM_LOAD_32dp32b16xENS4_13SM90_TMA_LOADENS11_INS12_ILi2ELi4ELi3EEES15_NSS_INS5_IJS16_S1M_EEENS5_IJS1M_SC_EEEEEEENS4_39AutoVectorizingCopyWithAssumedAlignmentILi128EEENS4_14SM90_TMA_STOREES26_S28_S28_EEEvvEEEEvNT_6ParamsE)
	.align		4
        /*000c*/ 	.word	index@(__assertfail)
	.align		4
        /*0010*/ 	.word	0x00000000
	.align		4
        /*0014*/ 	.word	0xfffffffe
	.align		4
        /*0018*/ 	.word	0x00000000
	.align		4
        /*001c*/ 	.word	0xfffffffd
	.align		4
        /*0020*/ 	.word	0x00000000
	.align		4
        /*0024*/ 	.word	0xfffffffc


//--------------------- .nv.constant4             --------------------------
	.section	.nv.constant4,"a",@progbits
	.align	8
	.align		8
.nv.constant4:
        /*0000*/ 	.dword	__assertfail
	.align		8
        /*0008*/ 	.dword	__unnamed_1
	.align		8
        /*0010*/ 	.dword	__unnamed_2
	.align		8
        /*0018*/ 	.dword	_ZN40_INTERNAL_7375e46d_4_k_cu_3503fb18_312544cuda3std3__45__cpo5beginE
	.align		8
        /*0020*/ 	.dword	_ZN40_INTERNAL_7375e46d_4_k_cu_3503fb18_312544cuda3std3__45__cpo3endE
	.align		8
        /*0028*/ 	.dword	_ZN40_INTERNAL_7375e46d_4_k_cu_3503fb18_312544cuda3std3__45__cpo6cbeginE
	.align		8
        /*0030*/ 	.dword	_ZN40_INTERNAL_7375e46d_4_k_cu_3503fb18_312544cuda3std3__45__cpo4cendE
	.align		8
        /*0038*/ 	.dword	_ZN40_INTERNAL_7375e46d_4_k_cu_3503fb18_312544cuda3std3__442_GLOBAL__N__7375e46d_4_k_cu_3503fb18_312546ignoreE
	.align		8
        /*0040*/ 	.dword	_ZN40_INTERNAL_7375e46d_4_k_cu_3503fb18_312544cuda3std3__419piecewise_constructE
	.align		8
        /*0048*/ 	.dword	_ZN40_INTERNAL_7375e46d_4_k_cu_3503fb18_312544cuda3std3__48in_placeE
	.align		8
        /*0050*/ 	.dword	_ZN40_INTERNAL_7375e46d_4_k_cu_3503fb18_312544cuda3std6ranges3__45__cpo4swapE
	.align		8
        /*0058*/ 	.dword	_ZN40_INTERNAL_7375e46d_4_k_cu_3503fb18_312544cuda3std6ranges3__45__cpo9iter_moveE
	.align		8
        /*0060*/ 	.dword	_ZN40_INTERNAL_7375e46d_4_k_cu_3503fb18_312544cute7productE
	.align		8
        /*0068*/ 	.dword	_ZN40_INTERNAL_7375e46d_4_k_cu_3503fb18_312544cute1_E
	.align		8
        /*0070*/ 	.dword	$str$25
	.align		8
        /*0078*/ 	.dword	$str$26
	.align		8
        /*0080*/ 	.dword	$str$27
	.align		8
        /*0088*/ 	.dword	$str$28


//--------------------- .text._ZN7cutlass13device_kernelINS_4gemm6kernel13GemmUniversalIN4cute5tupleIJiiiiEEENS1_10collective13CollectiveMmaINS1_35MainloopSm100TmaUmmaWarpSpecializedILi12ELi2ELi4ENS5_IJNS4_1CILi2EEESB_NSA_ILi1EEEEEEEENS5_IJNSA_ILi128EEESF_NSA_ILi32EEEEEEfNS5_IJlSC_lEEEfSI_NS4_8TiledMMAINS4_8MMA_AtomIJNS4_23SM100_MMA_TF32_2x1SM_SSINS_10tfloat32_tESM_fLi128ELi128ELNS4_4UMMA5MajorE0ELSO_0ELNSN_7ScaleInE0ELSP_0EEEEEENS4_6LayoutINS5_IJSC_SC_SC_EEENS5_IJNSA_ILi0EEESU_SU_EEEEENS5_IJNS4_10UnderscoreESX_SX_EEEEENS4_28SM100_TMA_2SM_LOAD_MULTICASTENS4_14ComposedLayoutINS4_7SwizzleILi3ELi4ELi3EEENS4_18smem_ptr_flag_bitsILi32EEENSS_INS5_IJNSA_ILi8EEESG_EEENS5_IJSG_SC_EEEEEEEvNS4_8identityENS4_18SM100_TMA_2SM_LOADES1A_vS1B_EENS_8epilogue10collective18CollectiveEpilogueINS1E_23Sm100TmaWarpSpecializedILi4ELi2ELi16ELb1ELb0EEEJNS5_IJNSA_ILi64EEESF_SG_EEENS5_IJNSS_IS1J_SC_EENSS_INS5_IJNSA_ILi16EEESB_EEENS5_IJSC_S1J_EEEEEEEEfSI_fSI_NS1E_6fusion15FusionCallbacksIS1I_NS1R_17LinearCombinationIffffLNS_15FloatRoundStyleE2EEES1K_S1Q_JEEENS4_5SM1004TMEM4LOAD26SM100_TMEM_LOAD_32dp32b16xENS4_13SM90_TMA_LOADENS11_INS12_ILi2ELi4ELi3EEES15_NSS_INS5_IJS16_S1M_EEENS5_IJS1M_SC_EEEEEEENS4_39AutoVectorizingCopyWithAssumedAlignmentILi128EEENS4_14SM90_TMA_STOREES26_S28_S28_EEEvvEEEEvNT_6ParamsE --------------------------
	.section	.text._ZN7cutlass13device_kernelINS_4gemm6kernel13GemmUniversalIN4cute5tupleIJiiiiEEENS1_10collective13CollectiveMmaINS1_35MainloopSm100TmaUmmaWarpSpecializedILi12ELi2ELi4ENS5_IJNS4_1CILi2EEESB_NSA_ILi1EEEEEEEENS5_IJNSA_ILi128EEESF_NSA_ILi32EEEEEEfNS5_IJlSC_lEEEfSI_NS4_8TiledMMAINS4_8MMA_AtomIJNS4_23SM100_MMA_TF32_2x1SM_SSINS_10tfloat32_tESM_fLi128ELi128ELNS4_4UMMA5MajorE0ELSO_0ELNSN_7ScaleInE0ELSP_0EEEEEENS4_6LayoutINS5_IJSC_SC_SC_EEENS5_IJNSA_ILi0EEESU_SU_EEEEENS5_IJNS4_10UnderscoreESX_SX_EEEEENS4_28SM100_TMA_2SM_LOAD_MULTICASTENS4_14ComposedLayoutINS4_7SwizzleILi3ELi4ELi3EEENS4_18smem_ptr_flag_bitsILi32EEENSS_INS5_IJNSA_ILi8EEESG_EEENS5_IJSG_SC_EEEEEEEvNS4_8identityENS4_18SM100_TMA_2SM_LOADES1A_vS1B_EENS_8epilogue10collective18CollectiveEpilogueINS1E_23Sm100TmaWarpSpecializedILi4ELi2ELi16ELb1ELb0EEEJNS5_IJNSA_ILi64EEESF_SG_EEENS5_IJNSS_IS1J_SC_EENSS_INS5_IJNSA_ILi16EEESB_EEENS5_IJSC_S1J_EEEEEEEEfSI_fSI_NS1E_6fusion15FusionCallbacksIS1I_NS1R_17LinearCombinationIffffLNS_15FloatRoundStyleE2EEES1K_S1Q_JEEENS4_5SM1004TMEM4LOAD26SM100_TMEM_LOAD_32dp32b16xENS4_13SM90_TMA_LOADENS11_INS12_ILi2ELi4ELi3EEES15_NSS_INS5_IJS16_S1M_EEENS5_IJS1M_SC_EEEEEEENS4_39AutoVectorizingCopyWithAssumedAlignmentILi128EEENS4_14SM90_TMA_STOREES26_S28_S28_EEEvvEEEEvNT_6ParamsE,"ax",@progbits
	.align	128
.text._ZN7cutlass13device_kernelINS_4gemm6kernel13GemmUniversalIN4cute5tupleIJiiiiEEENS1_10collective13CollectiveMmaINS1_35MainloopSm100TmaUmmaWarpSpecializedILi12ELi2ELi4ENS5_IJNS4_1CILi2EEESB_NSA_ILi1EEEEEEEENS5_IJNSA_ILi128EEESF_NSA_ILi32EEEEEEfNS5_IJlSC_lEEEfSI_NS4_8TiledMMAINS4_8MMA_AtomIJNS4_23SM100_MMA_TF32_2x1SM_SSINS_10tfloat32_tESM_fLi128ELi128ELNS4_4UMMA5MajorE0ELSO_0ELNSN_7ScaleInE0ELSP_0EEEEEENS4_6LayoutINS5_IJSC_SC_SC_EEENS5_IJNSA_ILi0EEESU_SU_EEEEENS5_IJNS4_10UnderscoreESX_SX_EEEEENS4_28SM100_TMA_2SM_LOAD_MULTICASTENS4_14ComposedLayoutINS4_7SwizzleILi3ELi4ELi3EEENS4_18smem_ptr_flag_bitsILi32EEENSS_INS5_IJNSA_ILi8EEESG_EEENS5_IJSG_SC_EEEEEEEvNS4_8identityENS4_18SM100_TMA_2SM_LOADES1A_vS1B_EENS_8epilogue10collective18CollectiveEpilogueINS1E_23Sm100TmaWarpSpecializedILi4ELi2ELi16ELb1ELb0EEEJNS5_IJNSA_ILi64EEESF_SG_EEENS5_IJNSS_IS1J_SC_EENSS_INS5_IJNSA_ILi16EEESB_EEENS5_IJSC_S1J_EEEEEEEEfSI_fSI_NS1E_6fusion15FusionCallbacksIS1I_NS1R_17LinearCombinationIffffLNS_15FloatRoundStyleE2EEES1K_S1Q_JEEENS4_5SM1004TMEM4LOAD26SM100_TMEM_LOAD_32dp32b16xENS4_13SM90_TMA_LOADENS11_INS12_ILi2ELi4ELi3EEES15_NSS_INS5_IJS16_S1M_EEENS5_IJS1M_SC_EEEEEEENS4_39AutoVectorizingCopyWithAssumedAlignmentILi128EEENS4_14SM90_TMA_STOREES26_S28_S28_EEEvvEEEEvNT_6ParamsE:
        .type           _ZN7cutlass13device_kernelINS_4gemm6kernel13GemmUniversalIN4cute5tupleIJiiiiEEENS1_10collective13CollectiveMmaINS1_35MainloopSm100TmaUmmaWarpSpecializedILi12ELi2ELi4ENS5_IJNS4_1CILi2EEESB_NSA_ILi1EEEEEEEENS5_IJNSA_ILi128EEESF_NSA_ILi32EEEEEEfNS5_IJlSC_lEEEfSI_NS4_8TiledMMAINS4_8MMA_AtomIJNS4_23SM100_MMA_TF32_2x1SM_SSINS_10tfloat32_tESM_fLi128ELi128ELNS4_4UMMA5MajorE0ELSO_0ELNSN_7ScaleInE0ELSP_0EEEEEENS4_6LayoutINS5_IJSC_SC_SC_EEENS5_IJNSA_ILi0EEESU_SU_EEEEENS5_IJNS4_10UnderscoreESX_SX_EEEEENS4_28SM100_TMA_2SM_LOAD_MULTICASTENS4_14ComposedLayoutINS4_7SwizzleILi3ELi4ELi3EEENS4_18smem_ptr_flag_bitsILi32EEENSS_INS5_IJNSA_ILi8EEESG_EEENS5_IJSG_SC_EEEEEEEvNS4_8identityENS4_18SM100_TMA_2SM_LOADES1A_vS1B_EENS_8epilogue10collective18CollectiveEpilogueINS1E_23Sm100TmaWarpSpecializedILi4ELi2ELi16ELb1ELb0EEEJNS5_IJNSA_ILi64EEESF_SG_EEENS5_IJNSS_IS1J_SC_EENSS_INS5_IJNSA_ILi16EEESB_EEENS5_IJSC_S1J_EEEEEEEEfSI_fSI_NS1E_6fusion15FusionCallbacksIS1I_NS1R_17LinearCombinationIffffLNS_15FloatRoundStyleE2EEES1K_S1Q_JEEENS4_5SM1004TMEM4LOAD26SM100_TMEM_LOAD_32dp32b16xENS4_13SM90_TMA_LOADENS11_INS12_ILi2ELi4ELi3EEES15_NSS_INS5_IJS16_S1M_EEENS5_IJS1M_SC_EEEEEEENS4_39AutoVectorizingCopyWithAssumedAlignmentILi128EEENS4_14SM90_TMA_STOREES26_S28_S28_EEEvvEEEEvNT_6ParamsE,@function
        .size           _ZN7cutlass13device_kernelINS_4gemm6kernel13GemmUniversalIN4cute5tupleIJiiiiEEENS1_10collective13CollectiveMmaINS1_35MainloopSm100TmaUmmaWarpSpecializedILi12ELi2ELi4ENS5_IJNS4_1CILi2EEESB_NSA_ILi1EEEEEEEENS5_IJNSA_ILi128EEESF_NSA_ILi32EEEEEEfNS5_IJlSC_lEEEfSI_NS4_8TiledMMAINS4_8MMA_AtomIJNS4_23SM100_MMA_TF32_2x1SM_SSINS_10tfloat32_tESM_fLi128ELi128ELNS4_4UMMA5MajorE0ELSO_0ELNSN_7ScaleInE0ELSP_0EEEEEENS4_6LayoutINS5_IJSC_SC_SC_EEENS5_IJNSA_ILi0EEESU_SU_EEEEENS5_IJNS4_10UnderscoreESX_SX_EEEEENS4_28SM100_TMA_2SM_LOAD_MULTICASTENS4_14ComposedLayoutINS4_7SwizzleILi3ELi4ELi3EEENS4_18smem_ptr_flag_bitsILi32EEENSS_INS5_IJNSA_ILi8EEESG_EEENS5_IJSG_SC_EEEEEEEvNS4_8identityENS4_18SM100_TMA_2SM_LOADES1A_vS1B_EENS_8epilogue10collective18CollectiveEpilogueINS1E_23Sm100TmaWarpSpecializedILi4ELi2ELi16ELb1ELb0EEEJNS5_IJNSA_ILi64EEESF_SG_EEENS5_IJNSS_IS1J_SC_EENSS_INS5_IJNSA_ILi16EEESB_EEENS5_IJSC_S1J_EEEEEEEEfSI_fSI_NS1E_6fusion15FusionCallbacksIS1I_NS1R_17LinearCombinationIffffLNS_15FloatRoundStyleE2EEES1K_S1Q_JEEENS4_5SM1004TMEM4LOAD26SM100_TMEM_LOAD_32dp32b16xENS4_13SM90_TMA_LOADENS11_INS12_ILi2ELi4ELi3EEES15_NSS_INS5_IJS16_S1M_EEENS5_IJS1M_SC_EEEEEEENS4_39AutoVectorizingCopyWithAssumedAlignmentILi128EEENS4_14SM90_TMA_STOREES26_S28_S28_EEEvvEEEEvNT_6ParamsE,(.L_x_222 - _ZN7cutlass13device_kernelINS_4gemm6kernel13GemmUniversalIN4cute5tupleIJiiiiEEENS1_10collective13CollectiveMmaINS1_35MainloopSm100TmaUmmaWarpSpecializedILi12ELi2ELi4ENS5_IJNS4_1CILi2EEESB_NSA_ILi1EEEEEEEENS5_IJNSA_ILi128EEESF_NSA_ILi32EEEEEEfNS5_IJlSC_lEEEfSI_NS4_8TiledMMAINS4_8MMA_AtomIJNS4_23SM100_MMA_TF32_2x1SM_SSINS_10tfloat32_tESM_fLi128ELi128ELNS4_4UMMA5MajorE0ELSO_0ELNSN_7ScaleInE0ELSP_0EEEEEENS4_6LayoutINS5_IJSC_SC_SC_EEENS5_IJNSA_ILi0EEESU_SU_EEEEENS5_IJNS4_10UnderscoreESX_SX_EEEEENS4_28SM100_TMA_2SM_LOAD_MULTICASTENS4_14ComposedLayoutINS4_7SwizzleILi3ELi4ELi3EEENS4_18smem_ptr_flag_bitsILi32EEENSS_INS5_IJNSA_ILi8EEESG_EEENS5_IJSG_SC_EEEEEEEvNS4_8identityENS4_18SM100_TMA_2SM_LOADES1A_vS1B_EENS_8epilogue10collective18CollectiveEpilogueINS1E_23Sm100TmaWarpSpecializedILi4ELi2ELi16ELb1ELb0EEEJNS5_IJNSA_ILi64EEESF_SG_EEENS5_IJNSS_IS1J_SC_EENSS_INS5_IJNSA_ILi16EEESB_EEENS5_IJSC_S1J_EEEEEEEEfSI_fSI_NS1E_6fusion15FusionCallbacksIS1I_NS1R_17LinearCombinationIffffLNS_15FloatRoundStyleE2EEES1K_S1Q_JEEENS4_5SM1004TMEM4LOAD26SM100_TMEM_LOAD_32dp32b16xENS4_13SM90_TMA_LOADENS11_INS12_ILi2ELi4ELi3EEES15_NSS_INS5_IJS16_S1M_EEENS5_IJS1M_SC_EEEEEEENS4_39AutoVectorizingCopyWithAssumedAlignmentILi128EEENS4_14SM90_TMA_STOREES26_S28_S28_EEEvvEEEEvNT_6ParamsE)
        .other          _ZN7cutlass13device_kernelINS_4gemm6kernel13GemmUniversalIN4cute5tupleIJiiiiEEENS1_10collective13CollectiveMmaINS1_35MainloopSm100TmaUmmaWarpSpecializedILi12ELi2ELi4ENS5_IJNS4_1CILi2EEESB_NSA_ILi1EEEEEEEENS5_IJNSA_ILi128EEESF_NSA_ILi32EEEEEEfNS5_IJlSC_lEEEfSI_NS4_8TiledMMAINS4_8MMA_AtomIJNS4_23SM100_MMA_TF32_2x1SM_SSINS_10tfloat32_tESM_fLi128ELi128ELNS4_4UMMA5MajorE0ELSO_0ELNSN_7ScaleInE0ELSP_0EEEEEENS4_6LayoutINS5_IJSC_SC_SC_EEENS5_IJNSA_ILi0EEESU_SU_EEEEENS5_IJNS4_10UnderscoreESX_SX_EEEEENS4_28SM100_TMA_2SM_LOAD_MULTICASTENS4_14ComposedLayoutINS4_7SwizzleILi3ELi4ELi3EEENS4_18smem_ptr_flag_bitsILi32EEENSS_INS5_IJNSA_ILi8EEESG_EEENS5_IJSG_SC_EEEEEEEvNS4_8identityENS4_18SM100_TMA_2SM_LOADES1A_vS1B_EENS_8epilogue10collective18CollectiveEpilogueINS1E_23Sm100TmaWarpSpecializedILi4ELi2ELi16ELb1ELb0EEEJNS5_IJNSA_ILi64EEESF_SG_EEENS5_IJNSS_IS1J_SC_EENSS_INS5_IJNSA_ILi16EEESB_EEENS5_IJSC_S1J_EEEEEEEEfSI_fSI_NS1E_6fusion15FusionCallbacksIS1I_NS1R_17LinearCombinationIffffLNS_15FloatRoundStyleE2EEES1K_S1Q_JEEENS4_5SM1004TMEM4LOAD26SM100_TMEM_LOAD_32dp32b16xENS4_13SM90_TMA_LOADENS11_INS12_ILi2ELi4ELi3EEES15_NSS_INS5_IJS16_S1M_EEENS5_IJS1M_SC_EEEEEEENS4_39AutoVectorizingCopyWithAssumedAlignmentILi128EEENS4_14SM90_TMA_STOREES26_S28_S28_EEEvvEEEEvNT_6ParamsE,@"STO_CUDA_ENTRY STV_DEFAULT"
_ZN7cutlass13device_kernelINS_4gemm6kernel13GemmUniversalIN4cute5tupleIJiiiiEEENS1_10collective13CollectiveMmaINS1_35MainloopSm100TmaUmmaWarpSpecializedILi12ELi2ELi4ENS5_IJNS4_1CILi2EEESB_NSA_ILi1EEEEEEEENS5_IJNSA_ILi128EEESF_NSA_ILi32EEEEEEfNS5_IJlSC_lEEEfSI_NS4_8TiledMMAINS4_8MMA_AtomIJNS4_23SM100_MMA_TF32_2x1SM_SSINS_10tfloat32_tESM_fLi128ELi128ELNS4_4UMMA5MajorE0ELSO_0ELNSN_7ScaleInE0ELSP_0EEEEEENS4_6LayoutINS5_IJSC_SC_SC_EEENS5_IJNSA_ILi0EEESU_SU_EEEEENS5_IJNS4_10UnderscoreESX_SX_EEEEENS4_28SM100_TMA_2SM_LOAD_MULTICASTENS4_14ComposedLayoutINS4_7SwizzleILi3ELi4ELi3EEENS4_18smem_ptr_flag_bitsILi32EEENSS_INS5_IJNSA_ILi8EEESG_EEENS5_IJSG_SC_EEEEEEEvNS4_8identityENS4_18SM100_TMA_2SM_LOADES1A_vS1B_EENS_8epilogue10collective18CollectiveEpilogueINS1E_23Sm100TmaWarpSpecializedILi4ELi2ELi16ELb1ELb0EEEJNS5_IJNSA_ILi64EEESF_SG_EEENS5_IJNSS_IS1J_SC_EENSS_INS5_IJNSA_ILi16EEESB_EEENS5_IJSC_S1J_EEEEEEEEfSI_fSI_NS1E_6fusion15FusionCallbacksIS1I_NS1R_17LinearCombinationIffffLNS_15FloatRoundStyleE2EEES1K_S1Q_JEEENS4_5SM1004TMEM4LOAD26SM100_TMEM_LOAD_32dp32b16xENS4_13SM90_TMA_LOADENS11_INS12_ILi2ELi4ELi3EEES15_NSS_INS5_IJS16_S1M_EEENS5_IJS1M_SC_EEEEEEENS4_39AutoVectorizingCopyWithAssumedAlignmentILi128EEENS4_14SM90_TMA_STOREES26_S28_S28_EEEvvEEEEvNT_6ParamsE:
[----:B------:R-:W1:Y:S01]  /*0000*/  LDC R1, c[0x0][0x37c] ;  /* 0x0000df00ff017b82 */ /* 0x000e620000000800 */
[----:B------:R-:W2:Y:S01]  /*0010*/  S2R R65, SR_TID.X ;  /* 0x0000000000417919 */ /* 0x000ea20000002100 */
[----:B------:R-:W3:Y:S06]  /*0020*/  LDCU.64 UR8, c[0x0][0x890] ;  /* 0x00011200ff0877ac */ /* 0x000eec0008000a00 */
[----:B------:R-:W4:Y:S01]  /*0030*/  S2UR UR47, SR_CgaCtaId ;  /* 0x00000000002f79c3 */ /* 0x000f220000008800 */
[----:B------:R-:W-:Y:S02]  /*0040*/  PRMT R26, RZ, 0x7610, R26 ;  /* 0x00007610ff1a7816 */ /* 0x000fe4000000001a */
[----:B------:R-:W-:Y:S01]  /*0050*/  ELECT P1, URZ, PT ;  /* 0x0000000000ff782f */ /* 0x000fe20003820000 */
[----:B---3--:R-:W-:-:S04]  /*0060*/  UISETP.NE.U32.AND UP0, UPT, UR8, URZ, UPT ;  /* 0x000000ff0800728c */ /* 0x008fc8000bf05070 */
[----:B------:R-:W-:Y:S02]  /*0070*/  UISETP.NE.AND.EX UP0, UPT, UR9, URZ, UPT, UP0 ;  /* 0x000000ff0900728c */ /* 0x000fe4000bf05300 */
[----:B----4-:R-:W-:Y:S02]  /*0080*/  ULOP3.LUT UR48, UR47, 0x1, URZ, 0xc0, !UPT ;  /* 0x000000012f307892 */ /* 0x010fe4000f8ec0ff */
[----:B------:R-:W-:Y:S01]  /*0090*/  ULOP3.LUT UR49, UR47, 0x1, URZ, 0x3c, !UPT ;  /* 0x000000012f317892 */ /* 0x000fe2000f8e3cff */
[----:B--2---:R-:W-:-:S05]  /*00a0*/  SHF.R.U32.HI R52, RZ, 0x5, R65 ;  /* 0x00000005ff347819 */ /* 0x004fca0000011641 */
[----:B------:R-:W2:Y:S02]  /*00b0*/  SHFL.IDX PT, R0, R52, RZ, 0x1f ;  /* 0x00001fff34007589 */ /* 0x000ea400000e0000 */
[----:B--2---:R-:W-:Y:S01]  /*00c0*/  R2UR UR25, R0 ;  /* 0x00000000001972ca */ /* 0x004fe200000e0000 */
[----:B-1----:R-:W-:-:S14]  /*00d0*/  BRA.U UP0, `(.L_x_0) ;  /* 0x0000000100307547 */ /* 0x002fdc000b800000 */
[----:B------:R-:W1:Y:S02]  /*00e0*/  LDCU.64 UR4, c[0x0][0x888] ;  /* 0x00011100ff0477ac */ /* 0x000e640008000a00 */
[----:B-1----:R-:W-:-:S04]  /*00f0*/  UISETP.NE.U32.AND UP0, UPT, UR4, URZ, UPT ;  /* 0x000000ff0400728c */ /* 0x002fc8000bf05070 */
[----:B------:R-:W-:-:S09]  /*0100*/  UISETP.NE.AND.EX UP0, UPT, UR5, URZ, UPT, UP0 ;  /* 0x000000ff0500728c */ /* 0x000fd2000bf05300 */
[----:B------:R-:W-:Y:S05]  /*0110*/  BRA.U !UP0, `(.L_x_1) ;  /* 0x0000000108147547 */ /* 0x000fea000b800000 */
[----:B------:R-:W1:Y:S01]  /*0120*/  LDC.64 R2, c[0x0][0x888] ;  /* 0x00022200ff027b82 */ /* 0x000e620000000a00 */
[----:B------:R-:W1:Y:S02]  /*0130*/  LDCU.64 UR4, c[0x0][0x358] ;  /* 0x00006b00ff0477ac */ /* 0x000e640008000a00 */
[----:B-1----:R1:W5:Y:S01]  /*0140*/  LDG.E R27, desc[UR4][R2.64] ;  /* 0x00000004021b7981 */ /* 0x002362000c1e1900 */
[----:B------:R-:W-:Y:S01]  /*0150*/  HFMA2 R26, -RZ, RZ, 0, 5.9604644775390625e-08 ;  /* 0x00000001ff1a7431 */ /* 0x000fe200000001ff */
[----:B------:R-:W-:Y:S05]  /*0160*/  BRA `(.L_x_0) ;  /* 0x00000000000c7947 */ /* 0x000fea0003800000 */
.L_x_1:
[----:B------:R-:W1:Y:S01]  /*0170*/  LDCU UR4, c[0x0][0x880] ;  /* 0x00011000ff0477ac */ /* 0x000e620008000800 */
[----:B------:R-:W-:Y:S01]  /*0180*/  HFMA2 R26, -RZ, RZ, 0, 5.9604644775390625e-08 ;  /* 0x00000001ff1a7431 */ /* 0x000fe200000001ff */
[----:B-1----:R-:W-:-:S07]  /*0190*/  MOV R27, UR4 ;  /* 0x00000004001b7c02 */ /* 0x002fce0008000f00 */
.L_x_0:
[----:B------:R-:W2:Y:S02]  /*01a0*/  LDCU.64 UR4, c[0x0][0x8b0] ;  /* 0x00011600ff0477ac */ /* 0x000ea40008000a00 */
[----:B--2---:R-:W-:-:S04]  /*01b0*/  UISETP.NE.U32.AND UP0, UPT, UR4, URZ, UPT ;  /* 0x000000ff0400728c */ /* 0x004fc8000bf05070 */
[----:B------:R-:W-:-:S09]  /*01c0*/  UISETP.NE.AND.EX UP0, UPT, UR5, URZ, UPT, UP0 ;  /* 0x000000ff0500728c */ /* 0x000fd2000bf05300 */
[----:B------:R-:W-:Y:S05]  /*01d0*/  BRA.U UP0, `(.L_x_2) ;  /* 0x0000000100287547 */ /* 0x000fea000b800000 */
[----:B------:R-:W2:Y:S02]  /*01e0*/  LDCU.64 UR4, c[0x0][0x8a8] ;  /* 0x00011500ff0477ac */ /* 0x000ea40008000a00 */
[----:B--2---:R-:W-:-:S04]  /*01f0*/  UISETP.NE.U32.AND UP0, UPT, UR4, URZ, UPT ;  /* 0x000000ff0400728c */ /* 0x004fc8000bf05070 */
[----:B------:R-:W-:-:S09]  /*0200*/  UISETP.NE.AND.EX UP0, UPT, UR5, URZ, UPT, UP0 ;  /* 0x000000ff0500728c */ /* 0x000fd2000bf05300 */
[----:B------:R-:W-:Y:S05]  /*0210*/  BRA.U !UP0, `(.L_x_3) ;  /* 0x0000000108107547 */ /* 0x000fea000b800000 */
[----:B------:R-:W2:Y:S01]  /*0220*/  LDC.64 R24, c[0x0][0x8a8] ;  /* 0x00022a00ff187b82 */ /* 0x000ea20000000a00 */
[----:B------:R-:W2:Y:S02]  /*0230*/  LDCU.64 UR4, c[0x0][0x358] ;  /* 0x00006b00ff0477ac */ /* 0x000ea40008000a00 */
[----:B--2---:R2:W5:Y:S01]  /*0240*/  LDG.E R24, desc[UR4][R24.64] ;  /* 0x0000000418187981 */ /* 0x004562000c1e1900 */
[----:B------:R-:W-:Y:S05]  /*0250*/  BRA `(.L_x_2) ;  /* 0x0000000000087947 */ /* 0x000fea0003800000 */
.L_x_3:
[----:B------:R-:W2:Y:S02]  /*0260*/  LDCU UR4, c[0x0][0x8a0] ;  /* 0x00011400ff0477ac */ /* 0x000ea40008000800 */
[----:B--2---:R-:W-:Y:S02]  /*0270*/  MOV R24, UR4 ;  /* 0x0000000400187c02 */ /* 0x004fe40008000f00 */
.L_x_2:
[----:B------:R-:W-:Y:S01]  /*0280*/  IMAD.U32 R0, RZ, RZ, UR25 ;  /* 0x00000019ff007e24 */ /* 0x000fe2000f8e00ff */
[----:B------:R-:W-:Y:S04]  /*0290*/  BSSY.RECONVERGENT B0, `(.L_x_4) ;  /* 0x000000c000007945 */ /* 0x000fe80003800200 */
[C---:B------:R-:W-:Y:S02]  /*02a0*/  ISETP.NE.OR P2, PT, R0.reuse, 0x1, !P1 ;  /* 0x000000010000780c */ /* 0x040fe40004f45670 */
[----:B------:R-:W-:-:S11]  /*02b0*/  ISETP.NE.OR P0, PT, R0, 0x3, !P1 ;  /* 0x000000030000780c */ /* 0x000fd60004f05670 */
[----:B------:R-:W-:Y:S05]  /*02c0*/  @P2 BRA `(.L_x_5) ;  /* 0x0000000000202947 */ /* 0x000fea0003800000 */
[----:B------:R-:W3:Y:S02]  /*02d0*/  LDCU.64 UR4, c[0x0][0x348] ;  /* 0x00006900ff0477ac */ /* 0x000ee40008000a00 */
[----:B---3--:R-:W-:Y:S02]  /*02e0*/  UIADD3 UR6, UP1, UPT, UR4, 0x80, URZ ;  /* 0x0000008004067890 */ /* 0x008fe4000ff3e0ff */
[----:B------:R-:W-:Y:S02]  /*02f0*/  UIADD3 UR4, UP0, UPT, UR4, 0x180, URZ ;  /* 0x0000018004047890 */ /* 0x000fe4000ff1e0ff */
[----:B------:R-:W-:Y:S02]  /*0300*/  UIADD3.X UR7, UPT, UPT, URZ, UR5, URZ, UP1, !UPT ;  /* 0x00000005ff077290 */ /* 0x000fe40008ffe4ff */
[----:B------:R-:W-:-:S07]  /*0310*/  UIADD3.X UR5, UPT, UPT, URZ, UR5, URZ, UP0, !UPT ;  /* 0x00000005ff057290 */ /* 0x000fce00087fe4ff */
[----:B------:R3:W-:Y:S02]  /*0320*/  UTMACCTL.PF [UR6] ;  /* 0x00000000060079b9 */ /* 0x0007e40008040000 */
[----:B------:R3:W-:Y:S02]  /*0330*/  UTMACCTL.PF [UR4] ;  /* 0x00000000040079b9 */ /* 0x0007e40008040000 */
[----:B---3--:R-:W-:Y:S01]  /*0340*/  NOP ;  /* 0x0000000000007918 */ /* 0x008fe20000000000 */
.L_x_5:
[----:B------:R-:W-:Y:S05]  /*0350*/  BSYNC.RECONVERGENT B0 ;  /* 0x0000000000007941 */ /* 0x000fea0003800200 */
.L_x_4:
[----:B------:R-:W-:Y:S04]  /*0360*/  BSSY.RECONVERGENT B0, `(.L_x_6) ;  /* 0x000000a000007945 */ /* 0x000fe80003800200 */
        /* <DEDUP_REMOVED lines=9> */
.L_x_7:
[----:B------:R-:W-:Y:S05]  /*0400*/  BSYNC.RECONVERGENT B0 ;  /* 0x0000000000007941 */ /* 0x000fea0003800200 */
.L_x_6:
[----:B------:R-:W3:Y:S01]  /*0410*/  LDCU.64 UR4, c[0x0][0x888] ;  /* 0x00011100ff0477ac */ /* 0x000ee20008000a00 */
[----:B------:R-:W-:Y:S02]  /*0420*/  UISETP.EQ.U32.AND UP1, UPT, UR8, URZ, UPT ;  /* 0x000000ff0800728c */ /* 0x000fe4000bf22070 */
[----:B------:R-:W-:Y:S02]  /*0430*/  UPLOP3.LUT UP3, UPT, UPT, UPT, UPT, 0x80, 0x8 ;  /* 0x000000000008789c */ /* 0x000fe40003f6f070 */
[----:B---3--:R-:W-:-:S04]  /*0440*/  UISETP.NE.U32.AND UP0, UPT, UR4, URZ, UPT ;  /* 0x000000ff0400728c */ /* 0x008fc8000bf05070 */
[----:B------:R-:W-:-:S04]  /*0450*/  UISETP.NE.AND.EX UP0, UPT, UR5, URZ, UPT, UP0 ;  /* 0x000000ff0500728c */ /* 0x000fc8000bf05300 */
[----:B------:R-:W-:-:S04]  /*0460*/  UISETP.EQ.OR.EX UP2, UPT, UR9, URZ, !UP0, UP1 ;  /* 0x000000ff0900728c */ /* 0x000fc8000c742710 */
[----:B------:R-:W-:-:S06]  /*0470*/  UP2UR UR4, UPR, URZ, 0x4 ;  /* 0x00000004ff047883 */ /* 0x000fcc0008000000 */
[----:B------:R-:W-:Y:S01]  /*0480*/  MOV R54, UR4 ;  /* 0x0000000400367c02 */ /* 0x000fe20008000f00 */
[----:B------:R-:W-:Y:S06]  /*0490*/  BRA.U !UP2, `(.L_x_8) ;  /* 0x000000010a207547 */ /* 0x000fec000b800000 */
[----:B------:R-:W-:Y:S01]  /*04a0*/  UISETP.NE.U32.AND UP1, UPT, UR8, URZ, UPT ;  /* 0x000000ff0800728c */ /* 0x000fe2000bf25070 */
[----:B-----5:R-:W-:Y:S01]  /*04b0*/  FSETP.NEU.AND P0, PT, R27, RZ, PT ;  /* 0x000000ff1b00720b */ /* 0x020fe20003f0d000 */
[----:B------:R-:W-:Y:S02]  /*04c0*/  USEL UR4, URZ, 0xffffffff, UP0 ;  /* 0xffffffffff047887 */ /* 0x000fe40008000000 */
[----:B------:R-:W-:-:S10]  /*04d0*/  UISETP.NE.AND.EX UP1, UPT, UR9, URZ, UPT, UP1 ;  /* 0x000000ff0900728c */ /* 0x000fd4000bf25310 */
[----:B------:R-:W-:Y:S01]  /*04e0*/  VOTEU.ANY UP0, P0 ;  /* 0x0000000000ff7886 */ /* 0x000fe20000000100 */
[----:B------:R-:W-:-:S04]  /*04f0*/  @!UP1 USEL UR4, URZ, 0xffffffff, UP0 ;  /* 0xffffffffff049887 */ /* 0x000fc80008000000 */
[----:B------:R-:W-:-:S04]  /*0500*/  ULOP3.LUT UR4, UR4, 0x1, URZ, 0xc0, !UPT ;  /* 0x0000000104047892 */ /* 0x000fc8000f8ec0ff */
[----:B------:R-:W-:-:S11]  /*0510*/  UISETP.NE.U32.AND UP3, UPT, UR4, 0x1, UPT ;  /* 0x000000010400788c */ /* 0x000fd6000bf65070 */
.L_x_8:
[----:B------:R-:W3:Y:S01]  /*0520*/  SHFL.IDX PT, R0, R52, RZ, 0x1f ;  /* 0x00001fff34007589 */ /* 0x000ee200000e0000 */
[----:B------:R-:W-:-:S04]  /*0530*/  UISETP.NE.AND UP0, UPT, UR25, 0x2, UPT ;  /* 0x000000021900788c */ /* 0x000fc8000bf05270 */
[----:B------:R-:W-:Y:S02]  /*0540*/  UISETP.EQ.AND UP1, UPT, UR48, URZ, !UP0 ;  /* 0x000000ff3000728c */ /* 0x000fe4000c722270 */
[----:B------:R-:W-:-:S04]  /*0550*/  USEL UR46, URZ, 0x1, UP0 ;  /* 0x00000001ff2e7887 */ /* 0x000fc80008000000 */
[----:B------:R-:W-:Y:S02]  /*0560*/  PLOP3.LUT P3, PT, P1, PT, UP1, 0x80, 0x8 ;  /* 0x000000000008781c */ /* 0x000fe40000f6f018 */
[----:B---3--:R-:W-:-:S13]  /*0570*/  ISETP.NE.AND P0, PT, R0, RZ, PT ;  /* 0x000000ff0000720c */ /* 0x008fda0003f05270 */
[----:B------:R-:W-:Y:S05]  /*0580*/  @P0 BRA `(.L_x_9) ;  /* 0x0000000000a00947 */ /* 0x000fea0003800000 */
[----:B------:R-:W-:Y:S01]  /*0590*/  ELECT P0, URZ, PT ;  /* 0x0000000000ff782f */ /* 0x000fe20003800000 */
[----:B------:R-:W-:-:S12]  /*05a0*/  BSSY.RECONVERGENT B0, `(.L_x_9) ;  /* 0x0000026000007945 */ /* 0x000fd80003800200 */
[----:B------:R-:W-:Y:S05]  /*05b0*/  @!P0 BRA `(.L_x_10) ;  /* 0x0000000000908947 */ /* 0x000fea0003800000 */
[----:B------:R-:W-:Y:S01]  /*05c0*/  UMOV UR4, 0x400 ;  /* 0x0000040000047882 */ /* 0x000fe20000000000 */
[----:B------:R-:W-:Y:S01]  /*05d0*/  UMOV UR8, 0x1 ;  /* 0x0000000100087882 */ /* 0x000fe20000000000 */
[----:B------:R-:W-:Y:S01]  /*05e0*/  UMOV UR6, 0x2 ;  /* 0x0000000200067882 */ /* 0x000fe20000000000 */
[----:B------:R-:W-:Y:S02]  /*05f0*/  ULEA UR4, UR47, UR4, 0x18 ;  /* 0x000000042f047291 */ /* 0x000fe4000f8ec0ff */
[----:B------:R-:W-:-:S04]  /*0600*/  UIADD3 UR8, UPT, UPT, -UR8, 0x100000, URZ ;  /* 0x0010000008087890 */ /* 0x000fc8000fffe1ff */
[----:B------:R-:W-:Y:S02]  /*0610*/  USHF.L.U32 UR9, UR8, 0xb, URZ ;  /* 0x0000000b08097899 */ /* 0x000fe400080006ff */
[----:B------:R-:W-:Y:S02]  /*0620*/  USHF.L.U32 UR8, UR8, 0x1, URZ ;  /* 0x0000000108087899 */ /* 0x000fe400080006ff */
[----:B------:R-:W-:-:S04]  /*0630*/  UIADD3 UR6, UPT, UPT, -UR6, 0x100000, URZ ;  /* 0x0010000006067890 */ /* 0x000fc8000fffe1ff */
[----:B------:R-:W-:Y:S02]  /*0640*/  USHF.L.U32 UR7, UR6, 0xb, URZ ;  /* 0x0000000b06077899 */ /* 0x000fe400080006ff */
[----:B------:R-:W-:Y:S01]  /*0650*/  USHF.L.U32 UR6, UR6, 0x1, URZ ;  /* 0x0000000106067899 */ /* 0x000fe200080006ff */
[----:B------:R-:W3:Y:S03]  /*0660*/  FENCE.VIEW.ASYNC.S ;  /* 0x00000000000073c6 */ /* 0x000ee60000000000 */
[----:B---3--:R3:W4:Y:S08]  /*0670*/  SYNCS.EXCH.64 URZ, [UR4], UR8 ;  /* 0x0000000804ff75b2 */ /* 0x0087300008000100 */
[----:B------:R3:W1:Y:S01]  /*0680*/  SYNCS.EXCH.64 URZ, [UR4+0x60], UR6 ;  /* 0x0000600604ff75b2 */ /* 0x0006620008000100 */
        /* <DEDUP_REMOVED lines=21> */
[----:B------:R3:W1:Y:S02]  /*07e0*/  SYNCS.EXCH.64 URZ, [UR4+0xb8], UR6 ;  /* 0x0000b80604ff75b2 */ /* 0x0006640008000100 */
[----:B---34-:R-:W-:Y:S01]  /*07f0*/  NOP ;  /* 0x0000000000007918 */ /* 0x018fe20000000000 */
.L_x_10:
[----:B------:R-:W-:Y:S05]  /*0800*/  BSYNC.RECONVERGENT B0 ;  /* 0x0000000000007941 */ /* 0x000fea0003800200 */
.L_x_9:
[----:B------:R-:W3:Y:S01]  /*0810*/  SHFL.IDX PT, R0, R52, RZ, 0x1f ;  /* 0x00001fff34007589 */ /* 0x000ee200000e0000 */
[----:B------:R-:W-:Y:S01]  /*0820*/  NOP ;  /* 0x0000000000007918 */ /* 0x000fe20000000000 */
[----:B---3--:R-:W-:-:S13]  /*0830*/  ISETP.NE.AND P0, PT, R0, 0x1, PT ;  /* 0x000000010000780c */ /* 0x008fda0003f05270 */
[----:B------:R-:W-:Y:S05]  /*0840*/  @P0 BRA `(.L_x_11) ;  /* 0x0000000000540947 */ /* 0x000fea0003800000 */
        /* <DEDUP_REMOVED lines=10> */
[----:B------:R-:W-:Y:S01]  /*08f0*/  ELECT P0, URZ, PT ;  /* 0x0000000000ff782f */ /* 0x000fe20003800000 */
[----:B------:R-:W3:Y:S02]  /*0900*/  FENCE.VIEW.ASYNC.S ;  /* 0x00000000000073c6 */ /* 0x000ee40000000000 */
[----:B---3--:R3:W4:Y:S08]  /*0910*/  SYNCS.EXCH.64 URZ, [UR4+0xc0], UR8 ;  /* 0x0000c00804ff75b2 */ /* 0x0087300008000100 */
[----:B------:R3:W1:Y:S01]  /*0920*/  SYNCS.EXCH.64 URZ, [UR4+0xe0], UR6 ;  /* 0x0000e00604ff75b2 */ /* 0x0006620008000100 */
[----:B------:R3:W1:Y:S01]  /*0930*/  SYNCS.EXCH.64 URZ, [UR4+0xc8], UR8 ;  /* 0x0000c80804ff75b2 */ /* 0x0006620008000100 */
[----:B------:R3:W1:Y:S01]  /*0940*/  SYNCS.EXCH.64 URZ, [UR4+0xe8], UR6 ;  /* 0x0000e80604ff75b2 */ /* 0x0006620008000100 */
[----:B------:R3:W1:Y:S01]  /*0950*/  SYNCS.EXCH.64 URZ, [UR4+0xd0], UR8 ;  /* 0x0000d00804ff75b2 */ /* 0x0006620008000100 */
[----:B------:R3:W1:Y:S01]  /*0960*/  SYNCS.EXCH.64 URZ, [UR4+0xf0], UR6 ;  /* 0x0000f00604ff75b2 */ /* 0x0006620008000100 */
[----:B------:R3:W1:Y:S01]  /*0970*/  SYNCS.EXCH.64 URZ, [UR4+0xd8], UR8 ;  /* 0x0000d80804ff75b2 */ /* 0x0006620008000100 */
[----:B------:R3:W1:Y:S01]  /*0980*/  SYNCS.EXCH.64 URZ, [UR4+0xf8], UR6 ;  /* 0x0000f80604ff75b2 */ /* 0x0006620008000100 */
[----:B------:R-:W-:Y:S01]  /*0990*/  NOP ;  /* 0x0000000000007918 */ /* 0x000fe20000000000 */
.L_x_11:
[----:B------:R-:W2:Y:S01]  /*09a0*/  SHFL.IDX PT, R0, R52, RZ, 0x1f ;  /* 0x00001fff34007589 */ /* 0x000ea200000e0000 */
[----:B------:R-:W-:Y:S01]  /*09b0*/  NOP ;  /* 0x0000000000007918 */ /* 0x000fe20000000000 */
[----:B--2---:R-:W-:-:S13]  /*09c0*/  ISETP.NE.AND P0, PT, R0, 0x3, PT ;  /* 0x000000030000780c */ /* 0x004fda0003f05270 */
[----:B------:R-:W-:Y:S05]  /*09d0*/  @P0 BRA `(.L_x_12) ;  /* 0x00000000002c0947 */ /* 0x000fea0003800000 */
[----:B---3--:R-:W-:Y:S01]  /*09e0*/  UMOV UR6, 0x400 ;  /* 0x0000040000067882 */ /* 0x008fe20000000000 */
[----:B------:R-:W-:Y:S01]  /*09f0*/  UMOV UR4, 0x20 ;  /* 0x0000002000047882 */ /* 0x000fe20000000000 */
[----:B------:R-:W-:Y:S02]  /*0a00*/  ULEA UR6, UR47, UR6, 0x18 ;  /* 0x000000062f067291 */ /* 0x000fe4000f8ec0ff */
[----:B------:R-:W-:-:S04]  /*0a10*/  UIADD3 UR4, UPT, UPT, -UR4, 0x100000, URZ ;  /* 0x0010000004047890 */ /* 0x000fc8000fffe1ff */
[----:B------:R-:W-:Y:S02]  /*0a20*/  USHF.L.U32 UR5, UR4, 0xb, URZ ;  /* 0x0000000b04057899 */ /* 0x000fe400080006ff */
[----:B------:R-:W-:Y:S01]  /*0a30*/  USHF.L.U32 UR4, UR4, 0x1, URZ ;  /* 0x0000000104047899 */ /* 0x000fe200080006ff */
[----:B------:R-:W-:Y:S01]  /*0a40*/  ELECT P0, URZ, PT ;  /* 0x0000000000ff782f */ /* 0x000fe20003800000 */
[----:B------:R-:W2:Y:S10]  /*0a50*/  FENCE.VIEW.ASYNC.S ;  /* 0x00000000000073c6 */ /* 0x000eb40000000000 */
[----:B--2---:R2:W3:Y:S01]  /*0a60*/  SYNCS.EXCH.64 URZ, [UR6+0x100], UR4 ;  /* 0x0001000406ff75b2 */ /* 0x0044e20008000100 */
[----:B------:R2:W1:Y:S01]  /*0a70*/  SYNCS.EXCH.64 URZ, [UR6+0x108], UR4 ;  /* 0x0001080406ff75b2 */ /* 0x0004620008000100 */
[----:B------:R-:W-:Y:S01]  /*0a80*/  NOP ;  /* 0x0000000000007918 */ /* 0x000fe20000000000 */
.L_x_12:
[----:B------:R-:W4:Y:S01]  /*0a90*/  SHFL.IDX PT, R0, R52, RZ, 0x1f ;  /* 0x00001fff34007589 */ /* 0x000f2200000e0000 */
[----:B------:R-:W-:Y:S01]  /*0aa0*/  NOP ;  /* 0x0000000000007918 */ /* 0x000fe20000000000 */
[----:B----4-:R-:W-:-:S13]  /*0ab0*/  ISETP.NE.AND P0, PT, R0, 0x4, PT ;  /* 0x000000040000780c */ /* 0x010fda0003f05270 */
[----:B------:R-:W-:Y:S05]  /*0ac0*/  @P0 BRA `(.L_x_13) ;  /* 0x0000000000480947 */ /* 0x000fea0003800000 */
[----:B--23--:R-:W-:Y:S01]  /*0ad0*/  UMOV UR4, 0x3a0 ;  /* 0x000003a000047882 */ /* 0x00cfe20000000000 */
[----:B------:R-:W-:Y:S01]  /*0ae0*/  UMOV UR6, 0x400 ;  /* 0x0000040000067882 */ /* 0x000fe20000000000 */
[----:B------:R-:W-:Y:S01]  /*0af0*/  USEL UR4, UR4, 0x320, UP3 ;  /* 0x0000032004047887 */ /* 0x000fe20009800000 */
        /* <DEDUP_REMOVED lines=9> */
[----:B------:R-:W2:Y:S02]  /*0b90*/  FENCE.VIEW.ASYNC.S ;  /* 0x00000000000073c6 */ /* 0x000ea40000000000 */
[----:B--2---:R4:W2:Y:S08]  /*0ba0*/  SYNCS.EXCH.64 URZ, [UR6+0x110], UR8 ;  /* 0x0001100806ff75b2 */ /* 0x0048b00008000100 */
[----:B------:R4:W3:Y:S01]  /*0bb0*/  SYNCS.EXCH.64 URZ, [UR6+0x120], UR4 ;  /* 0x0001200406ff75b2 */ /* 0x0008e20008000100 */
[----:B------:R4:W1:Y:S01]  /*0bc0*/  SYNCS.EXCH.64 URZ, [UR6+0x118], UR8 ;  /* 0x0001180806ff75b2 */ /* 0x0008620008000100 */
[----:B------:R4:W1:Y:S02]  /*0bd0*/  SYNCS.EXCH.64 URZ, [UR6+0x128], UR4 ;  /* 0x0001280406ff75b2 */ /* 0x0008640008000100 */
[----:B----4-:R-:W-:Y:S01]  /*0be0*/  NOP ;  /* 0x0000000000007918 */ /* 0x010fe20000000000 */
.L_x_13:
[----:B------:R-:W4:Y:S01]  /*0bf0*/  SHFL.IDX PT, R0, R52, RZ, 0x1f ;  /* 0x00001fff34007589 */ /* 0x000f2200000e0000 */
[----:B------:R-:W-:Y:S01]  /*0c00*/  NOP ;  /* 0x0000000000007918 */ /* 0x000fe20000000000 */
[----:B----4-:R-:W-:-:S13]  /*0c10*/  ISETP.NE.AND P0, PT, R0, 0x5, PT ;  /* 0x000000050000780c */ /* 0x010fda0003f05270 */
[----:B------:R-:W-:Y:S05]  /*0c20*/  @P0 BRA `(.L_x_14) ;  /* 0x0000000000540947 */ /* 0x000fea0003800000 */
[----:B--23--:R-:W-:Y:S01]  /*0c30*/  UMOV UR4, 0x400 ;  /* 0x0000040000047882 */ /* 0x00cfe20000000000 */
        /* <DEDUP_REMOVED lines=14> */
[----:B------:R4:W1:Y:S01]  /*0d20*/  SYNCS.EXCH.64 URZ, [UR4+0x158], UR8 ;  /* 0x0001580804ff75b2 */ /* 0x0008620008000100 */
[----:B------:R4:W1:Y:S01]  /*0d30*/  SYNCS.EXCH.64 URZ, [UR4+0x140], UR6 ;  /* 0x0001400604ff75b2 */ /* 0x0008620008000100 */
[----:B------:R4:W1:Y:S01]  /*0d40*/  SYNCS.EXCH.64 URZ, [UR4+0x160], UR8 ;  /* 0x0001600804ff75b2 */ /* 0x0008620008000100 */
[----:B------:R4:W1:Y:S01]  /*0d50*/  SYNCS.EXCH.64 URZ, [UR4+0x148], UR6 ;  /* 0x0001480604ff75b2 */ /* 0x0008620008000100 */
[----:B------:R4:W1:Y:S02]  /*0d60*/  SYNCS.EXCH.64 URZ, [UR4+0x168], UR8 ;  /* 0x0001680804ff75b2 */ /* 0x0008640008000100 */
[----:B----4-:R-:W-:Y:S01]  /*0d70*/  NOP ;  /* 0x0000000000007918 */ /* 0x010fe20000000000 */
.L_x_14:
[----:B------:R-:W4:Y:S01]  /*0d80*/  SHFL.IDX PT, R0, R52, RZ, 0x1f ;  /* 0x00001fff34007589 */ /* 0x000f2200000e0000 */
[----:B------:R-:W-:Y:S01]  /*0d90*/  ISETP.NE.OR P1, PT, RZ, UR25, !P1 ;  /* 0x00000019ff007c0c */ /* 0x000fe2000cf25670 */
[----:B------:R-:W-:Y:S01]  /*0da0*/  NOP ;  /* 0x0000000000007918 */ /* 0x000fe20000000000 */
[----:B----4-:R-:W-:-:S13]  /*0db0*/  ISETP.NE.AND P0, PT, R0, 0x3, PT ;  /* 0x000000030000780c */ /* 0x010fda0003f05270 */
[----:B------:R-:W-:Y:S05]  /*0dc0*/  @P0 BRA `(.L_x_15) ;  /* 0x0000000000340947 */ /* 0x000fea0003800000 */
[----:B--23--:R-:W-:Y:S01]  /*0dd0*/  UMOV UR4, 0x400 ;  /* 0x0000040000047882 */ /* 0x00cfe20000000000 */
[----:B------:R-:W-:Y:S01]  /*0de0*/  UMOV UR6, 0x20 ;  /* 0x0000002000067882 */ /* 0x000fe20000000000 */
[----:B------:R-:W-:Y:S02]  /*0df0*/  ULEA UR4, UR47, UR4, 0x18 ;  /* 0x000000042f047291 */ /* 0x000fe4000f8ec0ff */
[----:B------:R-:W-:-:S04]  /*0e00*/  UIADD3 UR6, UPT, UPT, -UR6, 0x100000, URZ ;  /* 0x0010000006067890 */ /* 0x000fc8000fffe1ff */
[----:B------:R-:W-:Y:S02]  /*0e10*/  USHF.L.U32 UR7, UR6, 0xb, URZ ;  /* 0x0000000b06077899 */ /* 0x000fe400080006ff */
[----:B------:R-:W-:Y:S01]  /*0e20*/  USHF.L.U32 UR6, UR6, 0x1, URZ ;  /* 0x0000000106067899 */ /* 0x000fe200080006ff */
[----:B------:R-:W-:Y:S01]  /*0e30*/  ELECT P0, URZ, PT ;  /* 0x0000000000ff782f */ /* 0x000fe20003800000 */
[----:B------:R-:W2:Y:S10]  /*0e40*/  FENCE.VIEW.ASYNC.S ;  /* 0x00000000000073c6 */ /* 0x000eb40000000000 */
[----:B--2---:R4:W2:Y:S01]  /*0e50*/  SYNCS.EXCH.64 URZ, [UR4+0x170], UR6 ;  /* 0x0001700604ff75b2 */ /* 0x0048a20008000100 */
[----:B------:R4:W3:Y:S01]  /*0e60*/  SYNCS.EXCH.64 URZ, [UR4+0x180], UR6 ;  /* 0x0001800604ff75b2 */ /* 0x0008e20008000100 */
[----:B------:R4:W1:Y:S01]  /*0e70*/  SYNCS.EXCH.64 URZ, [UR4+0x178], UR6 ;  /* 0x0001780604ff75b2 */ /* 0x0008620008000100 */
[----:B------:R4:W1:Y:S02]  /*0e80*/  SYNCS.EXCH.64 URZ, [UR4+0x188], UR6 ;  /* 0x0001880604ff75b2 */ /* 0x0008640008000100 */
[----:B----4-:R-:W-:Y:S01]  /*0e90*/  NOP ;  /* 0x0000000000007918 */ /* 0x010fe20000000000 */
.L_x_15:
[----:B------:R-:W-:Y:S01]  /*0ea0*/  VOTEU.ALL UP0, P1 ;  /* 0x0000000000ff7886 */ /* 0x000fe20000800000 */
[----:B--23--:R-:W-:Y:S01]  /*0eb0*/  UMOV UR4, 0x20 ;  /* 0x0000002000047882 */ /* 0x00cfe20000000000 */
[----:B------:R-:W2:Y:S01]  /*0ec0*/  LDCU UR7, c[0x0][0x36c] ;  /* 0x00006d80ff0777ac */ /* 0x000ea20008000800 */
[----:B------:R-:W-:Y:S01]  /*0ed0*/  NOP ;  /* 0x0000000000007918 */ /* 0x000fe20000000000 */
[----:B------:R-:W-:Y:S01]  /*0ee0*/  LOP3.LUT R0, R65, 0x1f, RZ, 0xc0, !PT ;  /* 0x0000001f41007812 */ /* 0x000fe200078ec0ff */
[----:B------:R-:W-:Y:S01]  /*0ef0*/  @!UP0 UMOV UR6, 0x400 ;  /* 0x0000040000068882 */ /* 0x000fe20000000000 */
[----:B------:R-:W-:-:S04]  /*0f00*/  @!UP0 UIADD3 UR4, UPT, UPT, -UR4, 0x100000, URZ ;  /* 0x0010000004048890 */ /* 0x000fc8000fffe1ff */
[----:B------:R-:W-:Y:S02]  /*0f10*/  @!UP0 USHF.L.U32 UR5, UR4, 0xb, URZ ;  /* 0x0000000b04058899 */ /* 0x000fe400080006ff */
[----:B------:R-:W-:Y:S02]  /*0f20*/  @!UP0 USHF.L.U32 UR4, UR4, 0x1, URZ ;  /* 0x0000000104048899 */ /* 0x000fe400080006ff */
[----:B------:R-:W-:Y:S01]  /*0f30*/  @!UP0 ULEA UR6, UR47, UR6, 0x18 ;  /* 0x000000062f068291 */ /* 0x000fe2000f8ec0ff */
[----:B------:R-:W-:Y:S01]  /*0f40*/  VOTEU.ALL UP0, P1 ;  /* 0x0000000000ff7886 */ /* 0x000fe20000800000 */
[----:B------:R-:W-:Y:S02]  /*0f50*/  UISETP.NE.AND UP4, UPT, UR25, URZ, UPT ;  /* 0x000000ff1900728c */ /* 0x000fe4000bf85270 */
[----:B--2---:R-:W-:Y:S01]  /*0f60*/  UISETP.EQ.U32.AND UP5, UPT, UR7, 0x1, UPT ;  /* 0x000000010700788c */ /* 0x004fe2000bfa2070 */
[----:B------:R-:W2:Y:S07]  /*0f70*/  FENCE.VIEW.ASYNC.S ;  /* 0x00000000000073c6 */ /* 0x000eae0000000000 */
[----:B--2---:R2:W3:Y:S01]  /*0f80*/  @!UP0 SYNCS.EXCH.64 URZ, [UR6+0x190], UR4 ;  /* 0x0001900406ff85b2 */ /* 0x0044e20008000100 */
[----:B------:R-:W-:Y:S05]  /*0f90*/  BRA.U !UP5, `(.L_x_16) ;  /* 0x000000010d087547 */ /* 0x000fea000b800000 */
[----:B-1-3--:R-:W-:Y:S01]  /*0fa0*/  UCGABAR_ARV ;  /* 0x00000000000079c7 */ /* 0x00afe20008000000 */
[----:B------:R-:W-:Y:S05]  /*0fb0*/  BRA `(.L_x_17) ;  /* 0x0000000000047947 */ /* 0x000fea0003800000 */
.L_x_16:
[----:B-1-3--:R-:W-:Y:S01]  /*0fc0*/  NOP ;  /* 0x0000000000007918 */ /* 0x00afe20000000000 */
.L_x_17:
[----:B------:R-:W1:Y:S01]  /*0fd0*/  S2UR UR20, SR_CTAID.X ;  /* 0x00000000001479c3 */ /* 0x000e620000002500 */
[----:B------:R-:W-:-:S05]  /*0fe0*/  CS2R.32 R53, SR_CgaSize ;  /* 0x0000000000357805 */ /* 0x000fca0000008a00 */
[----:B------:R-:W-:-:S05]  /*0ff0*/  IMAD R53, R53, -0xa0, RZ ;  /* 0xffffff6035357824 */ /* 0x000fca00078e02ff */
[----:B--2---:R-:W-:-:S14]  /*1000*/  R2UR UR5, R53 ;  /* 0x00000000350572ca */ /* 0x004fdc00000e0000 */
[----:B------:R-:W2:Y:S01]  /*1010*/  LDCU UR5, c[0x0][UR5+0x2b0] ;  /* 0x00005600050577ac */ /* 0x000ea20008000800 */
[----:B------:R-:W-:-:S05]  /*1020*/  CS2R.32 R53, SR_CgaSize ;  /* 0x0000000000357805 */ /* 0x000fca0000008a00 */
[----:B------:R-:W-:-:S05]  /*1030*/  IMAD R53, R53, -0xa0, RZ ;  /* 0xffffff6035357824 */ /* 0x000fca00078e02ff */
[----:B------:R-:W-:-:S14]  /*1040*/  R2UR UR4, R53 ;  /* 0x00000000350472ca */ /* 0x000fdc00000e0000 */
[----:B------:R-:W3:Y:S01]  /*1050*/  LDCU UR4, c[0x0][UR4+0x2b4] ;  /* 0x00005680040477ac */ /* 0x000ee20008000800 */
[----:B------:R-:W4:Y:S01]  /*1060*/  S2UR UR7, SR_CTAID.Y ;  /* 0x00000000000779c3 */ /* 0x000f220000002600 */
[----:B------:R-:W-:-:S05]  /*1070*/  CS2R.32 R53, SR_CgaSize ;  /* 0x0000000000357805 */ /* 0x000fca0000008a00 */
[----:B------:R-:W-:-:S05]  /*1080*/  IMAD R53, R53, -0xa0, RZ ;  /* 0xffffff6035357824 */ /* 0x000fca00078e02ff */
[----:B------:R-:W-:-:S14]  /*1090*/  R2UR UR8, R53 ;  /* 0x00000000350872ca */ /* 0x000fdc00000e0000 */
[----:B------:R-:W3:Y:S01]  /*10a0*/  LDCU UR8, c[0x0][UR8+0x2a0] ;  /* 0x00005400080877ac */ /* 0x000ee20008000800 */
[----:B------:R-:W3:Y:S01]  /*10b0*/  LDCU UR21, c[0x0][0xb24] ;  /* 0x00016480ff1577ac */ /* 0x000ee20008000800 */
[----:B------:R-:W1:Y:S01]  /*10c0*/  S2UR UR36, SR_CTAID.Z ;  /* 0x00000000002479c3 */ /* 0x000e620000002700 */
[----:B------:R-:W-:-:S05]  /*10d0*/  CS2R.32 R53, SR_CgaSize ;  /* 0x0000000000357805 */ /* 0x000fca0000008a00 */
[----:B------:R-:W-:-:S05]  /*10e0*/  IMAD R53, R53, -0xa0, RZ ;  /* 0xffffff6035357824 */ /* 0x000fca00078e02ff */
[----:B------:R-:W-:-:S14]  /*10f0*/  R2UR UR63, R53 ;  /* 0x00000000353f72ca */ /* 0x000fdc00000e0000 */
[----:B------:R-:W3:Y:S01]  /*1100*/  LDCU UR63, c[0x0][UR63+0x2a4] ;  /* 0x000054803f3f77ac */ /* 0x000ee20008000800 */
[----:B------:R-:W-:Y:S02]  /*1110*/  UISETP.GT.U32.AND UP0, UPT, UR48, 0xffff, UPT ;  /* 0x0000ffff3000788c */ /* 0x000fe4000bf04070 */
[----:B------:R-:W-:Y:S01]  /*1120*/  USHF.L.U32 UR27, UR47, 0x9, URZ ;  /* 0x000000092f1b7899 */ /* 0x000fe200080006ff */
[----:B-1----:R-:W-:Y:S01]  /*1130*/  I2FP.F32.U32 R3, UR20 ;  /* 0x0000001400037c45 */ /* 0x002fe20008201000 */
[----:B------:R-:W-:Y:S01]  /*1140*/  UMOV UR30, 0x5 ;  /* 0x00000005001e7882 */ /* 0x000fe20000000000 */
[----:B------:R-:W1:Y:S03]  /*1150*/  LDCU UR45, c[0x0][0xb24] ;  /* 0x00016480ff2d77ac */ /* 0x000e660008000800 */
[----:B--2---:R-:W-:Y:S01]  /*1160*/  FMUL R3, R3, UR5 ;  /* 0x0000000503037c20 */ /* 0x004fe20008400000 */
[----:B------:R-:W2:Y:S01]  /*1170*/  LDCU UR29, c[0x0][0xb30] ;  /* 0x00016600ff1d77ac */ /* 0x000ea20008000800 */
[----:B----4-:R-:W-:Y:S01]  /*1180*/  I2FP.F32.U32 R2, UR7 ;  /* 0x0000000700027c45 */ /* 0x010fe20008201000 */
[----:B------:R-:W-:-:S03]  /*1190*/  USHF.L.U32 UR44, UR20, 0x6, URZ ;  /* 0x00000006142c7899 */ /* 0x000fc600080006ff */
[----:B------:R-:W4:Y:S01]  /*11a0*/  F2I.U32.TRUNC.NTZ R3, R3 ;  /* 0x0000000300037305 */ /* 0x000f22000020f000 */
[----:B------:R-:W-:Y:S01]  /*11b0*/  USEL UR26, UR48, 0xffff, !UP0 ;  /* 0x0000ffff301a7887 */ /* 0x000fe2000c000000 */
[----:B---3--:R-:W-:Y:S01]  /*11c0*/  FMUL R2, R2, UR4 ;  /* 0x0000000402027c20 */ /* 0x008fe20008400000 */
[----:B------:R-:W-:Y:S01]  /*11d0*/  UISETP.GE.AND UP2, UPT, UR21, 0x1, UPT ;  /* 0x000000011500788c */ /* 0x000fe2000bf46270 */
[----:B------:R-:W-:-:S04]  /*11e0*/  UMOV UR24, UR7 ;  /* 0x0000000700187c82 */ /* 0x000fc80008000000 */
[----:B------:R-:W3:Y:S01]  /*11f0*/  F2I.U32.TRUNC.NTZ R2, R2 ;  /* 0x0000000200027305 */ /* 0x000ee2000020f000 */
[----:B----4-:R-:W-:Y:S02]  /*1200*/  R2UR UR4, R3 ;  /* 0x00000000030472ca */ /* 0x010fe400000e0000 */
[----:B------:R-:W-:Y:S02]  /*1210*/  PRMT R3, RZ, 0x7610, R3 ;  /* 0x00007610ff037816 */ /* 0x000fe40000000003 */
[----:B---3--:R-:W-:Y:S02]  /*1220*/  R2UR UR6, R2 ;  /* 0x00000000020672ca */ /* 0x008fe400000e0000 */
[----:B------:R-:W-:-:S07]  /*1230*/  PRMT R2, RZ, 0x7610, R2 ;  /* 0x00007610ff027816 */ /* 0x000fce0000000002 */
[----:B------:R-:W-:-:S04]  /*1240*/  UIADD3 UR5, UPT, UPT, -UR4, URZ, URZ ;  /* 0x000000ff04057290 */ /* 0x000fc8000fffe1ff */
[----:B------:R-:W-:Y:S02]  /*1250*/  UIMAD UR5, UR8, UR5, UR20 ;  /* 0x00000005080572a4 */ /* 0x000fe4000f8e0214 */
[----:B------:R-:W-:-:S04]  /*1260*/  UIADD3 UR4, UPT, UPT, -UR6, URZ, URZ ;  /* 0x000000ff06047290 */ /* 0x000fc8000fffe1ff */
[----:B------:R-:W-:Y:S01]  /*1270*/  IMAD.U32 R53, RZ, RZ, UR5 ;  /* 0x00000005ff357e24 */ /* 0x000fe2000f8e00ff */
[----:B------:R-:W-:Y:S01]  /*1280*/  UIMAD UR63, UR63, UR4, UR7 ;  /* 0x000000043f3f72a4 */ /* 0x000fe2000f8e0207 */
[----:B-12---:R-:W-:Y:S11]  /*1290*/  BRA.U UP4, `(.L_x_18) ;  /* 0x0000000104407547 */ /* 0x006ff6000b800000 */
[----:B------:R-:W-:-:S13]  /*12a0*/  R2UR UR4, R53 ;  /* 0x00000000350472ca */ /* 0x000fda00000e0000 */
[----:B------:R-:W-:Y:S02]  /*12b0*/  UISETP.GT.U32.AND UP0, UPT, UR4, 0x1, UPT ;  /* 0x000000010400788c */ /* 0x000fe4000bf04070 */
[----:B------:R-:W-:Y:S02]  /*12c0*/  ULOP3.LUT UR4, UR4, 0xfffffffe, URZ, 0xc0, !UPT ;  /* 0xfffffffe04047892 */ /* 0x000fe4000f8ec0ff */
[----:B------:R-:W-:Y:S02]  /*12d0*/  UISETP.NE.AND UP1, UPT, UR63, URZ, UP0 ;  /* 0x000000ff3f00728c */ /* 0x000fe40008725270 */
[----:B------:R-:W-:Y:S02]  /*12e0*/  UISETP.NE.AND UP0, UPT, UR63, 0x1, UP0 ;  /* 0x000000013f00788c */ /* 0x000fe40008705270 */
[----:B------:R-:W-:Y:S02]  /*12f0*/  USEL UR7, URZ, 0x1, UP1 ;  /* 0x00000001ff077887 */ /* 0x000fe40008800000 */
[----:B------:R-:W-:-:S02]  /*1300*/  USEL UR6, URZ, 0x4, UP0 ;  /* 0x00000004ff067887 */ /* 0x000fc40008000000 */
[----:B------:R-:W-:Y:S02]  /*1310*/  USEL UR5, URZ, 0x2, UP1 ;  /* 0x00000002ff057887 */ /* 0x000fe40008800000 */
[----:B------:R-:W-:Y:S02]  /*1320*/  ULEA UR4, UR63, UR4, 0x1 ;  /* 0x000000043f047291 */ /* 0x000fe4000f8e08ff */
[----:B------:R-:W-:Y:S02]  /*1330*/  USEL UR8, URZ, 0x8, UP0 ;  /* 0x00000008ff087887 */ /* 0x000fe40008000000 */
[----:B------:R-:W-:-:S03]  /*1340*/  UIADD3 UR5, UPT, UPT, UR5, UR6, UR7 ;  /* 0x0000000605057290 */ /* 0x000fc6000fffe007 */
[----:B------:R-:W-:Y:S01]  /*1350*/  UMOV UR6, 0x3 ;  /* 0x0000000300067882 */ /* 0x000fe20000000000 */
[----:B------:R-:W-:Y:S02]  /*1360*/  UIADD3 UR5, UPT, UPT, UR5, UR8, URZ ;  /* 0x0000000805057290 */ /* 0x000fe4000fffe0ff */
[----:B------:R-:W-:-:S04]  /*1370*/  USHF.L.U32 UR4, UR6, UR4, URZ ;  /* 0x0000000406047299 */ /* 0x000fc800080006ff */
[----:B------:R-:W-:Y:S02]  /*1380*/  MOV R3, UR5 ;  /* 0x0000000500037c02 */ /* 0x000fe40008000f00 */
[----:B------:R-:W-:Y:S02]  /*1390*/  IMAD.U32 R2, RZ, RZ, UR4 ;  /* 0x00000004ff027e24 */ /* 0x000fe4000f8e00ff */
.L_x_18:
[----:B------:R-:W-:Y:S05]  /*13a0*/  BRA.U !UP2, `(.L_x_19) ;  /* 0x000000010ad47547 */ /* 0x000fea000b800000 */
[----:B------:R-:W1:Y:S01]  /*13b0*/  LDCU.128 UR12, c[0x0][0xb10] ;  /* 0x00016200ff0c77ac */ /* 0x000e620008000c00 */
[----:B------:R-:W2:Y:S01]  /*13c0*/  LDCU UR6, c[0x0][0x370] ;  /* 0x00006e00ff0677ac */ /* 0x000ea20008000800 */
[----:B------:R-:W3:Y:S01]  /*13d0*/  LDCU UR5, c[0x0][0x374] ;  /* 0x00006e80ff0577ac */ /* 0x000ee20008000800 */
[----:B------:R-:W4:Y:S01]  /*13e0*/  LDCU UR28, c[0x0][0xb0c] ;  /* 0x00016180ff1c77ac */ /* 0x000f220008000800 */
[----:B------:R-:W4:Y:S01]  /*13f0*/  LDCU UR4, c[0x0][0xb20] ;  /* 0x00016400ff0477ac */ /* 0x000f220008000800 */
[----:B------:R-:W4:Y:S01]  /*1400*/  LDCU.64 UR8, c[0x0][0xb28] ;  /* 0x00016500ff0877ac */ /* 0x000f220008000a00 */
[----:B-1----:R-:W-:Y:S02]  /*1410*/  UISETP.NE.AND UP0, UPT, UR14, 0x1, UPT ;  /* 0x000000010e00788c */ /* 0x002fe4000bf05270 */
[----:B---3--:R-:W-:Y:S02]  /*1420*/  UIMAD.WIDE.U32 UR10, UR5, UR15, URZ ;  /* 0x0000000f050a72a5 */ /* 0x008fe4000f8e00ff */
[----:B--2---:R-:W-:-:S02]  /*1430*/  UIMAD.WIDE.U32 UR18, UR6, UR12, URZ ;  /* 0x0000000c061272a5 */ /* 0x004fc4000f8e00ff */
[----:B----4-:R-:W-:Y:S02]  /*1440*/  UISETP.NE.AND UP1, UPT, UR28, 0x1, UPT ;  /* 0x000000011c00788c */ /* 0x010fe4000bf25270 */
[----:B------:R-:W-:Y:S01]  /*1450*/  UISETP.NE.AND UP2, UPT, UR21, 0x1, UPT ;  /* 0x000000011500788c */ /* 0x000fe2000bf45270 */
[----:B------:R-:W-:Y:S02]  /*1460*/  UMOV UR10, UR11 ;  /* 0x0000000b000a7c82 */ /* 0x000fe40008000000 */
[----:B------:R-:W-:Y:S01]  /*1470*/  UMOV UR18, UR19 ;  /* 0x0000001300127c82 */ /* 0x000fe20008000000 */
[----:B------:R-:W-:Y:S02]  /*1480*/  @UP0 USHF.R.U32.HI UR5, URZ, UR4, UR10 ;  /* 0x00000004ff050299 */ /* 0x000fe4000801160a */
[----:B------:R-:W-:Y:S02]  /*1490*/  UIMAD.WIDE.U32 UR22, UR24, UR15, URZ ;  /* 0x0000000f181672a5 */ /* 0x000fe4000f8e00ff */
[----:B------:R-:W-:-:S02]  /*14a0*/  UIMAD.WIDE.U32 UR10, UR5, UR8, URZ ;  /* 0x00000008050a72a5 */ /* 0x000fc4000f8e00ff */
[----:B------:R-:W-:Y:S02]  /*14b0*/  @UP1 USHF.R.U32.HI UR6, URZ, UR13, UR18 ;  /* 0x0000000dff061299 */ /* 0x000fe40008011612 */
[----:B------:R-:W-:Y:S02]  /*14c0*/  UIMAD.WIDE.U32 UR16, UR20, UR12, URZ ;  /* 0x0000000c141072a5 */ /* 0x000fe4000f8e00ff */
[----:B------:R-:W-:Y:S01]  /*14d0*/  UIMAD.WIDE.U32 UR18, UR6, UR8, URZ ;  /* 0x00000008061272a5 */ /* 0x000fe2000f8e00ff */
[----:B------:R-:W-:Y:S01]  /*14e0*/  UMOV UR22, UR23 ;  /* 0x0000001700167c82 */ /* 0x000fe20008000000 */
[----:B------:R-:W-:Y:S01]  /*14f0*/  UMOV UR10, UR11 ;  /* 0x0000000b000a7c82 */ /* 0x000fe20008000000 */
[----:B------:R-:W-:Y:S02]  /*1500*/  USHF.R.U32.HI UR22, URZ, UR4, UR22 ;  /* 0x00000004ff167299 */ /* 0x000fe40008011616 */
[----:B------:R-:W-:Y:S02]  /*1510*/  @UP2 USHF.R.U32.HI UR5, URZ, UR9, UR10 ;  /* 0x00000009ff052299 */ /* 0x000fe4000801160a */
[----:B------:R-:W-:Y:S01]  /*1520*/  UMOV UR7, UR19 ;  /* 0x0000001300077c82 */ /* 0x000fe20008000000 */
[----:B------:R-:W-:Y:S01]  /*1530*/  UMOV UR16, UR17 ;  /* 0x0000001100107c82 */ /* 0x000fe20008000000 */
[----:B------:R-:W-:-:S02]  /*1540*/  @UP2 USHF.R.U32.HI UR6, URZ, UR9, UR7 ;  /* 0x00000009ff062299 */ /* 0x000fc40008011607 */
[----:B------:R-:W-:Y:S02]  /*1550*/  USHF.R.U32.HI UR13, URZ, UR13, UR16 ;  /* 0x0000000dff0d7299 */ /* 0x000fe40008011610 */
[----:B------:R-:W-:Y:S02]  /*1560*/  USEL UR4, UR24, UR22, !UP0 ;  /* 0x0000001618047287 */ /* 0x000fe4000c000000 */
[----:B------:R-:W-:Y:S02]  /*1570*/  UIMAD UR7, UR5, UR21, URZ ;  /* 0x00000015050772a4 */ /* 0x000fe4000f8e02ff */
[----:B------:R-:W-:Y:S02]  /*1580*/  USEL UR5, UR20, UR13, !UP1 ;  /* 0x0000000d14057287 */ /* 0x000fe4000c800000 */
[----:B------:R-:W-:Y:S02]  /*1590*/  UIMAD UR12, UR6, UR21, URZ ;  /* 0x00000015060c72a4 */ /* 0x000fe4000f8e02ff */
[----:B------:R-:W-:-:S02]  /*15a0*/  UISETP.GE.AND UP0, UPT, UR4, UR7, UPT ;  /* 0x000000070400728c */ /* 0x000fc4000bf06270 */
[----:B------:R-:W-:Y:S02]  /*15b0*/  UIMAD.WIDE.U32 UR10, UR4, UR8, URZ ;  /* 0x00000008040a72a5 */ /* 0x000fe4000f8e00ff */
[----:B------:R-:W-:Y:S02]  /*15c0*/  UISETP.GE.OR UP0, UPT, UR5, UR12, UP0 ;  /* 0x0000000c0500728c */ /* 0x000fe40008706670 */
[----:B------:R-:W-:Y:S02]  /*15d0*/  UIMAD.WIDE.U32 UR12, UR5, UR8, URZ ;  /* 0x00000008050c72a5 */ /* 0x000fe4000f8e00ff */
[----:B------:R-:W-:Y:S01]  /*15e0*/  UIADD3 UR10, UPT, UPT, -UR4, URZ, URZ ;  /* 0x000000ff040a7290 */ /* 0x000fe2000fffe1ff */
[----:B------:R-:W-:Y:S01]  /*15f0*/  UMOV UR8, UR11 ;  /* 0x0000000b00087c82 */ /* 0x000fe20008000000 */
[----:B------:R-:W-:Y:S02]  /*1600*/  UIADD3 UR11, UPT, UPT, -UR5, URZ, URZ ;  /* 0x000000ff050b7290 */ /* 0x000fe4000fffe1ff */
[----:B------:R-:W-:-:S03]  /*1610*/  USHF.R.U32.HI UR8, URZ, UR9, UR8 ;  /* 0x00000009ff087299 */ /* 0x000fc60008011608 */
[----:B------:R-:W-:Y:S01]  /*1620*/  @!UP0 UMOV UR7, UR13 ;  /* 0x0000000d00078c82 */ /* 0x000fe20008000000 */
[----:B------:R-:W-:Y:S02]  /*1630*/  UIMAD UR24, UR14, UR10, UR24 ;  /* 0x0000000a0e1872a4 */ /* 0x000fe4000f8e0218 */
[----:B------:R-:W-:Y:S02]  /*1640*/  USEL UR8, UR4, UR8, !UP2 ;  /* 0x0000000804087287 */ /* 0x000fe4000d000000 */
[----:B------:R-:W-:Y:S02]  /*1650*/  @!UP0 USHF.R.U32.HI UR7, URZ, UR9, UR7 ;  /* 0x00000009ff078299 */ /* 0x000fe40008011607 */
[----:B------:R-:W-:Y:S02]  /*1660*/  UIADD3 UR9, UPT, UPT, -UR8, URZ, URZ ;  /* 0x000000ff08097290 */ /* 0x000fe4000fffe1ff */
[----:B------:R-:W-:Y:S02]  /*1670*/  @!UP0 USEL UR7, UR5, UR7, !UP2 ;  /* 0x0000000705078287 */ /* 0x000fe4000d000000 */
[----:B------:R-:W-:-:S02]  /*1680*/  UIMAD UR9, UR21, UR9, UR4 ;  /* 0x00000009150972a4 */ /* 0x000fc4000f8e0204 */
[----:B------:R-:W-:Y:S02]  /*1690*/  @!UP0 UIADD3 UR8, UPT, UPT, UR8, -UR7, URZ ;  /* 0x8000000708088290 */ /* 0x000fe4000fffe0ff */
[----:B------:R-:W-:Y:S02]  /*16a0*/  @!UP0 UIMAD UR6, UR9, UR6, UR7 ;  /* 0x00000006090682a4 */ /* 0x000fe4000f8e0207 */
[----:B------:R-:W-:Y:S02]  /*16b0*/  @!UP0 UIMAD UR4, UR8, UR21, UR5 ;  /* 0x00000015080482a4 */ /* 0x000fe4000f8e0205 */
[----:B------:R-:W-:Y:S02]  /*16c0*/  UIMAD UR20, UR28, UR11, UR20 ;  /* 0x0000000b1c1472a4 */ /* 0x000fe4000f8e0214 */
[----:B------:R-:W-:Y:S01]  /*16d0*/  UIMAD UR24, UR4, UR14, UR24 ;  /* 0x0000000e041872a4 */ /* 0x000fe2000f8e0218 */
[----:B------:R-:W-:Y:S02]  /*16e0*/  @!UP0 UMOV UR5, UR6 ;  /* 0x0000000600058c82 */ /* 0x000fe40008000000 */
[----:B------:R-:W-:-:S12]  /*16f0*/  UIMAD UR20, UR5, UR28, UR20 ;  /* 0x0000001c051472a4 */ /* 0x000fd8000f8e0214 */
.L_x_19:
[----:B------:R-:W-:Y:S02]  /*1700*/  UISETP.NE.AND UP1, UPT, UR29, 0x1, UPT ;  /* 0x000000011d00788c */ /* 0x000fe4000bf25270 */
[----:B------:R-:W-:Y:S02]  /*1710*/  ULOP3.LUT UR21, UR26, 0xffff, URZ, 0xc0, !UPT ;  /* 0x0000ffff1a157892 */ /* 0x000fe4000f8ec0ff */
[----:B------:R-:W-:Y:S02]  /*1720*/  UISETP.NE.AND UP0, UPT, UR25, 0x2, UPT ;  /* 0x000000021900788c */ /* 0x000fe4000bf05270 */
[----:B------:R-:W-:Y:S02]  /*1730*/  ULOP3.LUT UR22, UR27, 0x400, URZ, 0xc0, !UPT ;  /* 0x000004001b167892 */ /* 0x000fe4000f8ec0ff */
[----:B------:R-:W-:Y:S02]  /*1740*/  ULOP3.LUT UR44, UR44, 0x40, URZ, 0xc0, !UPT ;  /* 0x000000402c2c7892 */ /* 0x000fe4000f8ec0ff */
[----:B------:R-:W-:Y:S01]  /*1750*/  USHF.L.U32 UR21, UR30, UR21, URZ ;  /* 0x000000151e157299 */ /* 0x000fe200080006ff */
[----:B------:R-:W-:Y:S11]  /*1760*/  BRA.U UP1, `(.L_x_20) ;  /* 0x0000000101447547 */ /* 0x000ff6000b800000 */
[----:B------:R-:W1:Y:S01]  /*1770*/  LDCU.128 UR8, c[0x0][0xb10] ;  /* 0x00016200ff0877ac */ /* 0x000e620008000c00 */
[----:B------:R-:W2:Y:S01]  /*1780*/  LDCU UR12, c[0x0][0xb0c] ;  /* 0x00016180ff0c77ac */ /* 0x000ea20008000800 */
[----:B------:R-:W3:Y:S01]  /*1790*/  LDCU UR13, c[0x0][0xb20] ;  /* 0x00016400ff0d77ac */ /* 0x000ee20008000800 */
[----:B-1----:R-:W-:Y:S02]  /*17a0*/  UIMAD.WIDE.U32 UR6, UR20, UR8, URZ ;  /* 0x00000008140672a5 */ /* 0x002fe4000f8e00ff */
[----:B------:R-:W-:Y:S02]  /*17b0*/  UIMAD.WIDE.U32 UR4, UR24, UR11, URZ ;  /* 0x0000000b180472a5 */ /* 0x000fe4000f8e00ff */
[----:B--2---:R-:W-:Y:S02]  /*17c0*/  UISETP.NE.AND UP2, UPT, UR12, 0x1, UPT ;  /* 0x000000010c00788c */ /* 0x004fe4000bf45270 */
[----:B------:R-:W-:Y:S01]  /*17d0*/  UISETP.NE.AND UP1, UPT, UR10, 0x1, UPT ;  /* 0x000000010a00788c */ /* 0x000fe2000bf25270 */
[----:B------:R-:W-:-:S02]  /*17e0*/  UMOV UR6, UR7 ;  /* 0x0000000700067c82 */ /* 0x000fc40008000000 */
[----:B------:R-:W-:Y:S01]  /*17f0*/  UMOV UR4, UR5 ;  /* 0x0000000500047c82 */ /* 0x000fe20008000000 */
[----:B------:R-:W-:Y:S02]  /*1800*/  USHF.R.U32.HI UR6, URZ, UR9, UR6 ;  /* 0x00000009ff067299 */ /* 0x000fe40008011606 */
[----:B---3--:R-:W-:Y:S02]  /*1810*/  USHF.R.U32.HI UR4, URZ, UR13, UR4 ;  /* 0x0000000dff047299 */ /* 0x008fe40008011604 */
[----:B------:R-:W-:Y:S02]  /*1820*/  USEL UR5, UR20, UR6, !UP2 ;  /* 0x0000000614057287 */ /* 0x000fe4000d000000 */
[----:B------:R-:W-:-:S04]  /*1830*/  USEL UR4, UR24, UR4, !UP1 ;  /* 0x0000000418047287 */ /* 0x000fc8000c800000 */
[----:B------:R-:W-:Y:S02]  /*1840*/  UIADD3 UR6, UPT, UPT, UR5, -UR4, URZ ;  /* 0x8000000405067290 */ /* 0x000fe4000fffe0ff */
[----:B------:R-:W-:Y:S02]  /*1850*/  UIADD3 UR4, UPT, UPT, -UR5, UR4, URZ ;  /* 0x0000000405047290 */ /* 0x000fe4000fffe1ff */
[----:B------:R-:W-:Y:S02]  /*1860*/  UIMAD UR24, UR6, UR10, UR24 ;  /* 0x0000000a061872a4 */ /* 0x000fe4000f8e0218 */
[----:B------:R-:W-:-:S12]  /*1870*/  UIMAD UR20, UR4, UR12, UR20 ;  /* 0x0000000c041472a4 */ /* 0x000fd8000f8e0214 */
.L_x_20:
[----:B------:R-:W-:Y:S05]  /*1880*/  BRA.U !UP5, `(.L_x_21) ;  /* 0x000000010d0c7547 */ /* 0x000fea000b800000 */
[----:B------:R-:W-:Y:S01]  /*1890*/  UCGABAR_WAIT ;  /* 0x0000000000007dc7 */ /* 0x000fe20008000000 */
[----:B------:R-:W-:Y:S01]  /*18a0*/  CCTL.IVALL ;  /* 0x00000000ff00798f */ /* 0x000fe20002000000 */
[----:B------:R-:W-:Y:S05]  /*18b0*/  BRA `(.L_x_22) ;  /* 0x0000000000047947 */ /* 0x000fea0003800000 */
.L_x_21:
[----:B------:R-:W-:Y:S06]  /*18c0*/  BAR.SYNC.DEFER_BLOCKING 0x0 ;  /* 0x0000000000007b1d */ /* 0x000fec0000010000 */
.L_x_22:
[----:B------:R-:W-:Y:S05]  /*18d0*/  BRA.U UP0, `(.L_x_23) ;  /* 0x0000001500fc7547 */ /* 0x000fea000b800000 */
[----:B------:R-:W1:Y:S01]  /*18e0*/  LDCU UR6, c[0x0][0x38c] ;  /* 0x00007180ff0677ac */ /* 0x000e620008000800 */
[----:B------:R-:W-:Y:S01]  /*18f0*/  PLOP3.LUT P1, PT, PT, PT, UP3, 0x80, 0x8 ;  /* 0x000000000008781c */ /* 0x000fe20003f2f038 */
[----:B------:R-:W-:Y:S01]  /*1900*/  IMAD.MOV.U32 R12, RZ, RZ, 0x1 ;  /* 0x00000001ff0c7424 */ /* 0x000fe200078e00ff */
[----:B------:R-:W-:Y:S02]  /*1910*/  ISETP.NE.AND P2, PT, R0, RZ, P3 ;  /* 0x000000ff0000720c */ /* 0x000fe40001f45270 */
[----:B------:R-:W-:Y:S02]  /*1920*/  CS2R R10, SRZ ;  /* 0x00000000000a7805 */ /* 0x000fe4000001ff00 */
[----:B------:R-:W-:Y:S01]  /*1930*/  PLOP3.LUT P1, PT, P1, PT, PT, 0x8, 0x80 ;  /* 0x000000000080781c */ /* 0x000fe20000f2e170 */
[----:B------:R-:W-:Y:S01]  /*1940*/  IMAD.MOV.U32 R9, RZ, RZ, RZ ;  /* 0x000000ffff097224 */ /* 0x000fe200078e00ff */
[----:B------:R-:W2:Y:S01]  /*1950*/  LDCU UR38, c[0x0][0x370] ;  /* 0x00006e00ff2677ac */ /* 0x000ea20008000800 */
[----:B------:R-:W-:Y:S01]  /*1960*/  IMAD.MOV.U32 R8, RZ, RZ, 0x1 ;  /* 0x00000001ff087424 */ /* 0x000fe200078e00ff */
[----:B------:R-:W3:Y:S01]  /*1970*/  LDCU.64 UR26, c[0x0][0x348] ;  /* 0x00006900ff1a77ac */ /* 0x000ee20008000a00 */
[----:B------:R-:W-:Y:S01]  /*1980*/  ULEA.HI UR42, UR22, UR44, URZ, 0x1b ;  /* 0x0000002c162a7291 */ /* 0x000fe2000f8fd8ff */
[----:B------:R-:W4:Y:S01]  /*1990*/  LDCU UR37, c[0x0][0x374] ;  /* 0x00006e80ff2577ac */ /* 0x000f220008000800 */
[----:B-1----:R-:W-:-:S02]  /*19a0*/  UIADD3 UR5, UPT, UPT, UR6, 0x1f, URZ ;  /* 0x0000001f06057890 */ /* 0x002fc4000fffe0ff */
[----:B------:R-:W-:Y:S02]  /*19b0*/  UIADD3 UR48, UPT, UPT, UR6, 0x3e, URZ ;  /* 0x0000003e06307890 */ /* 0x000fe4000fffe0ff */
[----:B------:R-:W-:Y:S01]  /*19c0*/  USHF.R.S32.HI UR4, URZ, 0x1f, UR5 ;  /* 0x0000001fff047899 */ /* 0x000fe20008011405 */
[----:B------:R-:W-:-:S03]  /*19d0*/  UMOV UR7, URZ ;  /* 0x000000ff00077c82 */ /* 0x000fc60008000000 */
[----:B------:R-:W-:Y:S02]  /*19e0*/  ULEA.HI UR4, UR4, UR5, URZ, 0x5 ;  /* 0x0000000504047291 */ /* 0x000fe4000f8f28ff */
[----:B------:R-:W-:Y:S02]  /*19f0*/  UIADD3 UR5, UPT, UPT, UR6, -0x1, URZ ;  /* 0xffffffff06057890 */ /* 0x000fe4000fffe0ff */
[----:B------:R-:W-:Y:S02]  /*1a00*/  USHF.R.S32.HI UR40, URZ, 0x5, UR4 ;  /* 0x00000005ff287899 */ /* 0x000fe40008011404 */
[----:B------:R-:W-:Y:S02]  /*1a10*/  UISETP.GE.U32.AND UP1, UPT, UR5, -0x3f, UPT ;  /* 0xffffffc10500788c */ /* 0x000fe4000bf26070 */
[----:B------:R-:W-:-:S04]  /*1a20*/  UISETP.LT.U32.AND UP0, UPT, UR40, 0xc, UPT ;  /* 0x0000000c2800788c */ /* 0x000fc8000bf01070 */
[----:B------:R-:W-:Y:S02]  /*1a30*/  USEL UR39, UR40, 0xc, UP0 ;  /* 0x0000000c28277887 */ /* 0x000fe40008000000 */
[----:B------:R-:W-:Y:S02]  /*1a40*/  UISETP.NE.AND UP0, UPT, UR25, URZ, UPT ;  /* 0x000000ff1900728c */ /* 0x000fe4000bf05270 */
[----:B------:R-:W-:Y:S02]  /*1a50*/  UIADD3 UR4, UPT, UPT, UR39, -0x1, URZ ;  /* 0xffffffff27047890 */ /* 0x000fe4000fffe0ff */
[----:B------:R-:W-:Y:S02]  /*1a60*/  @UP1 UIADD3 UR4, UPT, UPT, UR39, URZ, URZ ;  /* 0x000000ff27041290 */ /* 0x000fe4000fffe0ff */
[----:B------:R-:W-:Y:S02]  /*1a70*/  USEL UR23, UR46, 0x2, UP0 ;  /* 0x000000022e177887 */ /* 0x000fe40008000000 */
[----:B------:R-:W-:-:S02]  /*1a80*/  UIADD3 UR43, UPT, UPT, UR40, -UR39, URZ ;  /* 0x80000027282b7290 */ /* 0x000fc4000fffe0ff */
[----:B------:R-:W-:Y:S02]  /*1a90*/  UIADD3 UR25, UPT, UPT, UR4, 0x1, URZ ;  /* 0x0000000104197890 */ /* 0x000fe4000fffe0ff */
[----:B--234-:R-:W-:-:S12]  /*1aa0*/  UIADD3 UR41, UPT, UPT, -UR4, URZ, URZ ;  /* 0x000000ff04297290 */ /* 0x01cfd8000fffe1ff */
.L_x_43:
[----:B------:R-:W-:Y:S01]  /*1ab0*/  UISETP.NE.AND UP0, UPT, UR47, URZ, UPT ;  /* 0x000000ff2f00728c */ /* 0x000fe2000bf05270 */
[----:B------:R-:W1:Y:S08]  /*1ac0*/  S2UR UR47, SR_CgaCtaId ;  /* 0x00000000002f79c3 */ /* 0x000e700000008800 */
[----:B------:R-:W-:Y:S05]  /*1ad0*/  BRA.U UP0, `(.L_x_24) ;  /* 0x0000000100347547 */ /* 0x000fea000b800000 */
[----:B------:R-:W2:Y:S01]  /*1ae0*/  S2R R0, SR_CgaCtaId ;  /* 0x0000000000007919 */ /* 0x000ea20000008800 */
[----:B------:R-:W-:-:S04]  /*1af0*/  MOV R2, 0x400 ;  /* 0x0000040000027802 */ /* 0x000fc80000000f00 */
[----:B--2---:R-:W-:Y:S02]  /*1b00*/  LEA R0, R0, R2, 0x18 ;  /* 0x0000000200007211 */ /* 0x004fe400078ec0ff */
[----:B------:R-:W-:-:S03]  /*1b10*/  SHF.L.U32 R2, R8, 0x1f, RZ ;  /* 0x0000001f08027819 */ /* 0x000fc600000006ff */
[----:B------:R-:W-:-:S04]  /*1b20*/  IMAD R0, R9, 0x8, R0 ;  /* 0x0000000809007824 */ /* 0x000fc800078e0200 */
[----:B------:R-:W2:Y:S02]  /*1b30*/  SYNCS.PHASECHK.TRANS64.TRYWAIT P0, [R0+URZ+0x180], R2 ;  /* 0x00018002000075a7 */ /* 0x000ea400080011ff */
[----:B--2---:R-:W-:Y:S05]  /*1b40*/  @!P0 BRA `(.L_x_25) ;  /* 0x0000007000e88947 */ /* 0x004fea0003800000 */
.L_x_158:
[----:B------:R-:W-:Y:S01]  /*1b50*/  VIADD R9, R9, 0x1 ;  /* 0x0000000109097836 */ /* 0x000fe20000000000 */
[----:B------:R2:W-:Y:S04]  /*1b60*/  SYNCS.ARRIVE.TRANS64.A1T0 RZ, [R0+URZ+0x170], RZ ;  /* 0x000170ff00ff79a7 */ /* 0x0005e800081000ff */
[----:B------:R-:W-:-:S04]  /*1b70*/  ISETP.NE.AND P0, PT, R9, 0x2, PT ;  /* 0x000000020900780c */ /* 0x000fc80003f05270 */
[----:B------:R-:W-:Y:S02]  /*1b80*/  SEL R9, R9, RZ, P0 ;  /* 0x000000ff09097207 */ /* 0x000fe40000000000 */
[----:B--2---:R-:W-:-:S04]  /*1b90*/  SEL R0, RZ, 0x1, P0 ;  /* 0x00000001ff007807 */ /* 0x004fc80000000000 */
[----:B------:R-:W-:-:S07]  /*1ba0*/  LOP3.LUT R8, R8, R0, RZ, 0x3c, !PT ;  /* 0x0000000008087212 */ /* 0x000fce00078e3cff */
.L_x_24:
[----:B------:R-:W-:Y:S01]  /*1bb0*/  UMOV UR6, 0x400 ;  /* 0x0000040000067882 */ /* 0x000fe20000000000 */
[----:B------:R-:W-:Y:S01]  /*1bc0*/  SHF.L.U32 R0, R12, 0x1f, RZ ;  /* 0x0000001f0c007819 */ /* 0x000fe200000006ff */
[----:B-1----:R-:W-:Y:S02]  /*1bd0*/  ULEA UR6, UR47, UR6, 0x18 ;  /* 0x000000062f067291 */ /* 0x002fe4000f8ec0ff */
[----:B------:R-:W-:Y:S02]  /*1be0*/  UISETP.GE.U32.AND UP0, UPT, UR48, 0x3f, UPT ;  /* 0x0000003f3000788c */ /* 0x000fe4000bf06070 */
[----:B------:R-:W-:Y:S02]  /*1bf0*/  ULEA UR4, UR7, UR6, 0x3 ;  /* 0x0000000607047291 */ /* 0x000fe4000f8e18ff */
[----:B------:R-:W-:Y:S01]  /*1c00*/  ULEA UR11, UR24, UR44, 0x7 ;  /* 0x0000002c180b7291 */ /* 0x000fe2000f8e38ff */
[----:B------:R-:W-:-:S06]  /*1c10*/  UMOV UR13, URZ ;  /* 0x000000ff000d7c82 */ /* 0x000fcc0008000000 */
[----:B------:R1:W2:Y:S01]  /*1c20*/  SYNCS.PHASECHK.TRANS64.TRYWAIT P0, [UR4+0x60], R0 ;  /* 0x00006000ff0075a7 */ /* 0x0002a20008001104 */
[----:B------:R-:W-:-:S04]  /*1c30*/  ULEA.HI UR4, UR20, UR20, URZ, 0x1 ;  /* 0x0000001414047291 */ /* 0x000fc8000f8f08ff */
[----:B------:R-:W-:-:S04]  /*1c40*/  USHF.L.U32 UR4, UR4, 0x6, URZ ;  /* 0x0000000604047899 */ /* 0x000fc800080006ff */
[----:B------:R-:W-:-:S04]  /*1c50*/  ULOP3.LUT UR35, UR4, 0xffffff80, URZ, 0xc0, !UPT ;  /* 0xffffff8004237892 */ /* 0x000fc8000f8ec0ff */
[----:B------:R-:W-:Y:S01]  /*1c60*/  UIADD3 UR35, UPT, UPT, UR42, UR35, URZ ;  /* 0x000000232a237290 */ /* 0x000fe2000fffe0ff */
[----:B------:R-:W-:Y:S11]  /*1c70*/  BRA.U !UP0, `(.L_x_26) ;  /* 0x0000000108c47547 */ /* 0x000ff6000b800000 */
[----:B------:R-:W-:Y:S01]  /*1c80*/  UMOV UR16, UR41 ;  /* 0x0000002900107c82 */ /* 0x000fe20008000000 */
[----:B------:R-:W-:Y:S01]  /*1c90*/  UMOV UR4, UR7 ;  /* 0x0000000700047c82 */ /* 0x000fe20008000000 */
[----:B------:R-:W-:-:S05]  /*1ca0*/  UMOV UR34, URZ ;  /* 0x000000ff00227c82 */ /* 0x000fca0008000000 */
.L_x_32:
[----:B------:R-:W-:Y:S01]  /*1cb0*/  ULEA UR33, UR4, UR6, 0x3 ;  /* 0x0000000604217291 */ /* 0x000fe2000f8e18ff */
[----:B------:R-:W-:Y:S01]  /*1cc0*/  @P3 MOV R2, 0x8000 ;  /* 0x0000800000023802 */ /* 0x000fe20000000f00 */
[----:B--234-:R-:W-:Y:S10]  /*1cd0*/  @P0 BRA `(.L_x_27) ;  /* 0x00000000000c0947 */ /* 0x01cff40003800000 */
[----:B------:R-:W-:-:S04]  /*1ce0*/  SHF.L.U32 R3, R12, 0x1f, RZ ;  /* 0x0000001f0c037819 */ /* 0x000fc800000006ff */
[----:B------:R-:W2:Y:S02]  /*1cf0*/  SYNCS.PHASECHK.TRANS64.TRYWAIT P0, [UR33+0x60], R3 ;  /* 0x00006003ff0075a7 */ /* 0x000ea40008001121 */
[----:B--2---:R-:W-:Y:S05]  /*1d00*/  @!P0 BRA `(.L_x_28) ;  /* 0x00000070008c8947 */ /* 0x004fea0003800000 */
.L_x_27:
[----:B------:R2:W-:Y:S01]  /*1d10*/  @P3 SYNCS.ARRIVE.TRANS64 RZ, [UR33], R2 ;  /* 0x00000002ffff39a7 */ /* 0x0005e20008000021 */
[----:B------:R-:W-:Y:S02]  /*1d20*/  ULOP3.LUT UR5, UR23, 0x2, URZ, 0xfc, !UPT ;  /* 0x0000000217057892 */ /* 0x000fe4000f8efcff */
[----:B------:R-:W-:Y:S02]  /*1d30*/  UIADD3 UR16, UPT, UPT, UR16, 0x1, URZ ;  /* 0x0000000110107890 */ /* 0x000fe4000fffe0ff */
[----:B------:R-:W-:Y:S02]  /*1d40*/  UISETP.NE.AND UP0, UPT, UR5, 0x2, UPT ;  /* 0x000000020500788c */ /* 0x000fe4000bf05270 */
[----:B------:R-:W-:-:S07]  /*1d50*/  UISETP.NE.AND UP2, UPT, UR16, 0x1, UPT ;  /* 0x000000011000788c */ /* 0x000fce000bf45270 */
[----:B------:R-:W-:Y:S05]  /*1d60*/  BRA.U UP0, `(.L_x_29) ;  /* 0x0000000100047547 */ /* 0x000fea000b800000 */
[----:B------:R-:W-:Y:S05]  /*1d70*/  BPT.TRAP 0x1 ;  /* 0x000000040000795c */ /* 0x000fea0000300000 */
.L_x_29:
[----:B------:R-:W-:Y:S04]  /*1d80*/  BSSY.RECONVERGENT B0, `(.L_x_30) ;  /* 0x0000003000007945 */ /* 0x000fe80003800200 */
[----:B------:R-:W-:Y:S05]  /*1d90*/  @!P2 BRA `(.L_x_31) ;  /* 0x000000000004a947 */ /* 0x000fea0003800000 */
[----:B------:R-:W-:Y:S05]  /*1da0*/  BPT.TRAP 0x1 ;  /* 0x000000040000795c */ /* 0x000fea0000300000 */
.L_x_31:
[----:B------:R-:W-:Y:S05]  /*1db0*/  BSYNC.RECONVERGENT B0 ;  /* 0x0000000000007941 */ /* 0x000fea0003800200 */
.L_x_30:
[----:B------:R-:W-:Y:S02]  /*1dc0*/  UIADD3 UR5, UPT, UPT, UR4, 0x1, URZ ;  /* 0x0000000104057890 */ /* 0x000fe4000fffe0ff */
[----:B------:R-:W-:Y:S02]  /*1dd0*/  UIADD3 UR14, UP1, UPT, UR26, 0x80, URZ ;  /* 0x000000801a0e7890 */ /* 0x000fe4000ff3e0ff */
[----:B------:R-:W-:Y:S02]  /*1de0*/  UISETP.NE.AND UP0, UPT, UR5, 0xc, UPT ;  /* 0x0000000c0500788c */ /* 0x000fe4000bf05270 */
[----:B------:R-:W-:Y:S02]  /*1df0*/  ULOP3.LUT UR33, UR33, 0xfefffff8, URZ, 0xc0, !UPT ;  /* 0xfefffff821217892 */ /* 0x000fe4000f8ec0ff */
[----:B------:R-:W-:Y:S02]  /*1e00*/  USEL UR8, URZ, 0x1, UP0 ;  /* 0x00000001ff087887 */ /* 0x000fe40008000000 */
[----:B------:R-:W-:-:S02]  /*1e10*/  USEL UR7, UR5, URZ, UP0 ;  /* 0x000000ff05077287 */ /* 0x000fc40008000000 */
[----:B------:R-:W-:Y:S02]  /*1e20*/  UIADD3.X UR15, UPT, UPT, URZ, UR27, URZ, UP1, !UPT ;  /* 0x0000001bff0f7290 */ /* 0x000fe40008ffe4ff */
[----:B------:R-:W-:Y:S01]  /*1e30*/  ULEA UR5, UR7, UR6, 0x3 ;  /* 0x0000000607057291 */ /* 0x000fe2000f8e18ff */
[----:B------:R-:W-:Y:S01]  /*1e40*/  LOP3.LUT R12, R12, UR8, RZ, 0x3c, !PT ;  /* 0x000000080c0c7c12 */ /* 0x000fe2000f8e3cff */
[----:B------:R-:W-:Y:S02]  /*1e50*/  USHF.L.U32 UR8, UR4, 0xd, URZ ;  /* 0x0000000d04087899 */ /* 0x000fe400080006ff */
[----:B------:R-:W-:Y:S01]  /*1e60*/  UIADD3 UR4, UP0, UPT, UR26, 0x180, URZ ;  /* 0x000001801a047890 */ /* 0x000fe2000ff1e0ff */
[----:B-1----:R-:W-:Y:S01]  /*1e70*/  SHF.L.U32 R0, R12, 0x1f, RZ ;  /* 0x0000001f0c007819 */ /* 0x002fe200000006ff */
[----:B------:R-:W-:Y:S02]  /*1e80*/  ULEA UR32, UR22, UR8, 0x2 ;  /* 0x0000000816207291 */ /* 0x000fe4000f8e10ff */
[----:B------:R-:W-:Y:S01]  /*1e90*/  UPRMT UR13, URZ, 0x5410, UR21 ;  /* 0x00005410ff0d7896 */ /* 0x000fe20008000015 */
[----:B------:R3:W4:Y:S01]  /*1ea0*/  SYNCS.PHASECHK.TRANS64.TRYWAIT P0, [UR5+0x60], R0 ;  /* 0x00006000ff0075a7 */ /* 0x0007220008001105 */
[----:B------:R-:W-:-:S02]  /*1eb0*/  UIADD3 UR32, UPT, UPT, UR6, 0x8400, UR32 ;  /* 0x0000840006207890 */ /* 0x000fc4000fffe020 */
[----:B------:R-:W-:Y:S02]  /*1ec0*/  UIADD3 UR8, UPT, UPT, UR6, 0x20400, UR8 ;  /* 0x0002040006087890 */ /* 0x000fe4000fffe008 */
[----:B------:R-:W-:Y:S01]  /*1ed0*/  UIADD3.X UR5, UPT, UPT, URZ, UR27, URZ, UP0, !UPT ;  /* 0x0000001bff057290 */ /* 0x000fe200087fe4ff */
[----:B------:R-:W-:Y:S01]  /*1ee0*/  UMOV UR18, 0x0 ;  /* 0x0000000000127882 */ /* 0x000fe20000000000 */
[----:B------:R-:W-:Y:S01]  /*1ef0*/  UMOV UR19, 0x10000000 ;  /* 0x1000000000137882 */ /* 0x000fe20000000000 */
[----:B------:R-:W-:Y:S01]  /*1f00*/  UMOV UR10, UR34 ;  /* 0x00000022000a7c82 */ /* 0x000fe20008000000 */
[----:B------:R-:W-:Y:S01]  /*1f10*/  UMOV UR12, UR36 ;  /* 0x00000024000c7c82 */ /* 0x000fe20008000000 */
[----:B------:R-:W-:Y:S01]  /*1f20*/  UMOV UR9, UR33 ;  /* 0x0000002100097c82 */ /* 0x000fe20008000000 */
[----:B------:R1:W-:Y:S03]  /*1f30*/  UTMALDG.3D.MULTICAST.2CTA [UR32], [UR14], UR13, desc[UR18] ;  /* 0x000012200e0073b4 */ /* 0x0003e6000821180d */
[----:B------:R2:W-:Y:S01]  /*1f40*/  UTMALDG.3D.2CTA [UR8], [UR4], desc[UR18] ;  /* 0x00001208040075b4 */ /* 0x0005e20008211000 */
[----:B-1----:R-:W-:Y:S01]  /*1f50*/  UIADD3 UR34, UPT, UPT, UR34, 0x20, URZ ;  /* 0x0000002022227890 */ /* 0x002fe2000fffe0ff */
[----:B------:R-:W-:Y:S01]  /*1f60*/  UMOV UR13, UR25 ;  /* 0x00000019000d7c82 */ /* 0x000fe20008000000 */
[----:B--2---:R-:W-:Y:S01]  /*1f70*/  UMOV UR4, UR7 ;  /* 0x0000000700047c82 */ /* 0x004fe20008000000 */
[----:B------:R-:W-:Y:S09]  /*1f80*/  BRA.U UP2, `(.L_x_32) ;  /* 0xfffffffd02487547 */ /* 0x000ff2000b83ffff */
.L_x_26:
[----:B------:R-:W-:Y:S01]  /*1f90*/  ULEA UR4, UR7, UR6, 0x3 ;  /* 0x0000000607047291 */ /* 0x000fe2000f8e18ff */
[----:B-1-3--:R-:W-:Y:S01]  /*1fa0*/  SHF.L.U32 R0, R12, 0x1f, RZ ;  /* 0x0000001f0c007819 */ /* 0x00afe200000006ff */
[----:B------:R-:W-:Y:S01]  /*1fb0*/  @!P1 SYNCS.ARRIVE.TRANS64.A1T0 RZ, [UR6+0x108], RZ ;  /* 0x000108ffffff99a7 */ /* 0x000fe20008100006 */
[----:B------:R-:W-:-:S06]  /*1fc0*/  UISETP.GT.AND UP0, UPT, UR40, UR39, UPT ;  /* 0x000000272800728c */ /* 0x000fcc000bf04270 */
[----:B--2-4-:R1:W2:Y:S03]  /*1fd0*/  SYNCS.PHASECHK.TRANS64.TRYWAIT P0, [UR4+0x60], R0 ;  /* 0x00006000ff0075a7 */ /* 0x0142a60008001104 */
[----:B------:R-:W-:Y:S05]  /*1fe0*/  BRA.U !UP0, `(.L_x_33) ;  /* 0x0000000108c47547 */ /* 0x000fea000b800000 */
[----:B------:R-:W-:Y:S01]  /*1ff0*/  UIADD3 UR24, UPT, UPT, UR43, UR13, URZ ;  /* 0x0000000d2b187290 */ /* 0x000fe2000fffe0ff */
[----:B------:R-:W-:-:S11]  /*2000*/  UMOV UR4, UR7 ;  /* 0x0000000700047c82 */ /* 0x000fd60008000000 */
.L_x_39:
[----:B------:R-:W-:Y:S01]  /*2010*/  ULEA UR17, UR4, UR6, 0x3 ;  /* 0x0000000604117291 */ /* 0x000fe2000f8e18ff */
[----:B--2---:R-:W-:Y:S01]  /*2020*/  @P3 MOV R2, 0x8000 ;  /* 0x0000800000023802 */ /* 0x004fe20000000f00 */
[----:B--2-4-:R-:W-:Y:S10]  /*2030*/  @P0 BRA `(.L_x_34) ;  /* 0x00000000000c0947 */ /* 0x014ff40003800000 */
[----:B------:R-:W-:-:S04]  /*2040*/  SHF.L.U32 R3, R12, 0x1f, RZ ;  /* 0x0000001f0c037819 */ /* 0x000fc800000006ff */
[----:B------:R-:W2:Y:S02]  /*2050*/  SYNCS.PHASECHK.TRANS64.TRYWAIT P0, [UR17+0x60], R3 ;  /* 0x00006003ff0075a7 */ /* 0x000ea40008001111 */
[----:B--2---:R-:W-:Y:S05]  /*2060*/  @!P0 BRA `(.L_x_35) ;  /* 0x0000006c00cc8947 */ /* 0x004fea0003800000 */
.L_x_34:
[----:B------:R2:W-:Y:S01]  /*2070*/  @P3 SYNCS.ARRIVE.TRANS64 RZ, [UR17], R2 ;  /* 0x00000002ffff39a7 */ /* 0x0005e20008000011 */
[----:B------:R-:W-:-:S04]  /*2080*/  ULOP3.LUT UR5, UR23, 0x2, URZ, 0xfc, !UPT ;  /* 0x0000000217057892 */ /* 0x000fc8000f8efcff */
[----:B------:R-:W-:-:S09]  /*2090*/  UISETP.NE.AND UP0, UPT, UR5, 0x2, UPT ;  /* 0x000000020500788c */ /* 0x000fd2000bf05270 */
[----:B------:R-:W-:Y:S05]  /*20a0*/  BRA.U UP0, `(.L_x_36) ;  /* 0x0000000100047547 */ /* 0x000fea000b800000 */
[----:B------:R-:W-:Y:S05]  /*20b0*/  BPT.TRAP 0x1 ;  /* 0x000000040000795c */ /* 0x000fea0000300000 */
.L_x_36:
[----:B------:R-:W-:Y:S04]  /*20c0*/  BSSY.RECONVERGENT B0, `(.L_x_37) ;  /* 0x0000003000007945 */ /* 0x000fe80003800200 */
[----:B------:R-:W-:Y:S05]  /*20d0*/  @!P2 BRA `(.L_x_38) ;  /* 0x000000000004a947 */ /* 0x000fea0003800000 */
[----:B------:R-:W-:Y:S05]  /*20e0*/  BPT.TRAP 0x1 ;  /* 0x000000040000795c */ /* 0x000fea0000300000 */
.L_x_38:
[----:B------:R-:W-:Y:S05]  /*20f0*/  BSYNC.RECONVERGENT B0 ;  /* 0x0000000000007941 */ /* 0x000fea0003800200 */
.L_x_37:
[----:B------:R-:W-:Y:S02]  /*2100*/  UIADD3 UR5, UPT, UPT, UR4, 0x1, URZ ;  /* 0x0000000104057890 */ /* 0x000fe4000fffe0ff */
[----:B------:R-:W-:Y:S02]  /*2110*/  USHF.L.U32 UR18, UR13, 0x5, URZ ;  /* 0x000000050d127899 */ /* 0x000fe400080006ff */
[----:B------:R-:W-:Y:S02]  /*2120*/  UISETP.NE.AND UP0, UPT, UR5, 0xc, UPT ;  /* 0x0000000c0500788c */ /* 0x000fe4000bf05270 */
[----:B------:R-:W-:Y:S02]  /*2130*/  ULOP3.LUT UR17, UR17, 0xfefffff8, URZ, 0xc0, !UPT ;  /* 0xfefffff811117892 */ /* 0x000fe4000f8ec0ff */
[----:B------:R-:W-:Y:S02]  /*2140*/  USEL UR8, URZ, 0x1, UP0 ;  /* 0x00000001ff087887 */ /* 0x000fe40008000000 */
[----:B------:R-:W-:-:S02]  /*2150*/  USEL UR7, UR5, URZ, UP0 ;  /* 0x000000ff05077287 */ /* 0x000fc40008000000 */
[----:B------:R-:W-:Y:S02]  /*2160*/  UIADD3 UR14, UP0, UPT, UR26, 0x180, URZ ;  /* 0x000001801a0e7890 */ /* 0x000fe4000ff1e0ff */
        /* <DEDUP_REMOVED lines=9> */
[----:B------:R-:W-:Y:S02]  /*2200*/  UIADD3.X UR5, UPT, UPT, URZ, UR27, URZ, UP1, !UPT ;  /* 0x0000001bff057290 */ /* 0x000fe40008ffe4ff */
[----:B------:R-:W-:Y:S02]  /*2210*/  UIADD3 UR8, UPT, UPT, UR6, 0x20400, UR8 ;  /* 0x0002040006087890 */ /* 0x000fe4000fffe008 */
[----:B------:R-:W-:Y:S01]  /*2220*/  UIADD3.X UR15, UPT, UPT, URZ, UR27, URZ, UP0, !UPT ;  /* 0x0000001bff0f7290 */ /* 0x000fe200087fe4ff */
[----:B------:R-:W-:Y:S01]  /*2230*/  UMOV UR28, 0x0 ;  /* 0x00000000001c7882 */ /* 0x000fe20000000000 */
[----:B------:R-:W-:Y:S01]  /*2240*/  UMOV UR29, 0x10000000 ;  /* 0x10000000001d7882 */ /* 0x000fe20000000000 */
[----:B------:R-:W-:Y:S01]  /*2250*/  UMOV UR19, UR35 ;  /* 0x0000002300137c82 */ /* 0x000fe20008000000 */
[----:B------:R-:W-:Y:S01]  /*2260*/  UMOV UR20, UR36 ;  /* 0x0000002400147c82 */ /* 0x000fe20008000000 */
[----:B------:R-:W-:Y:S01]  /*2270*/  UMOV UR12, UR36 ;  /* 0x00000024000c7c82 */ /* 0x000fe20008000000 */
[----:B------:R1:W-:Y:S01]  /*2280*/  UTMALDG.3D.MULTICAST.2CTA [UR16], [UR4], UR10, desc[UR28] ;  /* 0x00001c10040073b4 */ /* 0x0003e2000821180a */
[----:B------:R-:W-:Y:S01]  /*2290*/  UMOV UR9, UR17 ;  /* 0x0000001100097c82 */ /* 0x000fe20008000000 */
[----:B------:R-:W-:-:S04]  /*22a0*/  UIADD3 UR13, UPT, UPT, UR13, 0x1, URZ ;  /* 0x000000010d0d7890 */ /* 0x000fc8000fffe0ff */
[----:B------:R-:W-:Y:S01]  /*22b0*/  UISETP.NE.AND UP0, UPT, UR13, UR24, UPT ;  /* 0x000000180d00728c */ /* 0x000fe2000bf05270 */
[----:B-1----:R-:W-:Y:S01]  /*22c0*/  UMOV UR10, UR18 ;  /* 0x00000012000a7c82 */ /* 0x002fe20008000000 */
[----:B------:R-:W-:Y:S01]  /*22d0*/  UMOV UR4, UR7 ;  /* 0x0000000700047c82 */ /* 0x000fe20008000000 */
[----:B------:R3:W-:Y:S06]  /*22e0*/  UTMALDG.3D.2CTA [UR8], [UR14], desc[UR28] ;  /* 0x00001c080e0075b4 */ /* 0x0007ec0008211000 */
[----:B---3--:R-:W-:Y:S05]  /*22f0*/  BRA.U UP0, `(.L_x_39) ;  /* 0xfffffffd00447547 */ /* 0x008fea000b83ffff */
.L_x_33:
[C---:B------:R-:W-:Y:S01]  /*2300*/  LEA R3, R11.reuse, UR6, 0x3 ;  /* 0x000000060b037c11 */ /* 0x040fe2000f8e18ff */
[----:B------:R-:W-:Y:S01]  /*2310*/  NOP ;  /* 0x0000000000007918 */ /* 0x000fe20000000000 */
[----:B-1----:R-:W-:Y:S02]  /*2320*/  SHF.L.U32 R0, R10, 0x1f, RZ ;  /* 0x0000001f0a007819 */ /* 0x002fe400000006ff */
[----:B------:R-:W-:Y:S02]  /*2330*/  LEA R4, R11, UR6, 0x4 ;  /* 0x000000060b047c11 */ /* 0x000fe4000f8e20ff */
[----:B--2-4-:R-:W1:Y:S02]  /*2340*/  SYNCS.PHASECHK.TRANS64.TRYWAIT P0, [R3+URZ+0x110], R0 ;  /* 0x00011000030075a7 */ /* 0x014e6400080011ff */
[----:B-1----:R-:W-:Y:S05]  /*2350*/  @!P0 BRA `(.L_x_40) ;  /* 0x0000006c00288947 */ /* 0x002fea0003800000 */
.L_x_161:
[----:B------:R-:W2:Y:S01]  /*2360*/  LDS.128 R4, [R4+0x1a0] ;  /* 0x0001a00004047984 */ /* 0x000ea20000000c00 */
[----:B------:R-:W-:Y:S01]  /*2370*/  UISETP.GE.AND UP0, UPT, UR45, 0x1, UPT ;  /* 0x000000012d00788c */ /* 0x000fe2000bf06270 */
[----:B------:R-:W-:Y:S01]  /*2380*/  @!PT LDS RZ, [RZ] ;  /* 0x00000000fffff984 */ /* 0x000fe20000000800 */
[----:B------:R-:W-:Y:S01]  /*2390*/  @!PT LDS RZ, [RZ] ;  /* 0x00000000fffff984 */ /* 0x000fe20000000800 */
[----:B------:R-:W-:Y:S01]  /*23a0*/  @!PT LDS RZ, [RZ] ;  /* 0x00000000fffff984 */ /* 0x000fe20000000800 */
[----:B------:R-:W-:Y:S01]  /*23b0*/  @!PT LDS RZ, [RZ] ;  /* 0x00000000fffff984 */ /* 0x000fe20000000800 */
[----:B------:R3:W-:Y:S06]  /*23c0*/  MEMBAR.ALL.CTA ;  /* 0x0000000000007992 */ /* 0x0007ec0000008000 */
[----:B---3--:R-:W3:Y:S01]  /*23d0*/  FENCE.VIEW.ASYNC.S ;  /* 0x00000000000073c6 */ /* 0x008ee20000000000 */
[----:B--2---:R-:W-:-:S13]  /*23e0*/  LOP3.LUT P0, RZ, R6, 0x1, RZ, 0xc0, !PT ;  /* 0x0000000106ff7812 */ /* 0x004fda000780c0ff */
[----:B---3--:R-:W-:Y:S01]  /*23f0*/  VOTEU.ANY UP1, P0 ;  /* 0x0000000000ff7886 */ /* 0x008fe20000020100 */
[----:B------:R-:W-:-:S13]  /*2400*/  PLOP3.LUT P0, PT, PT, PT, UP1, 0x80, 0x8 ;  /* 0x000000000008781c */ /* 0x000fda0003f0f018 */
[----:B-1----:R-:W-:Y:S02]  /*2410*/  @P0 LOP3.LUT R0, R5, 0xffff, RZ, 0xc0, !PT ;  /* 0x0000ffff05000812 */ /* 0x002fe400078ec0ff */
[----:B------:R-:W-:Y:S02]  /*2420*/  @P0 MOV R2, R4 ;  /* 0x0000000400020202 */ /* 0x000fe40000000f00 */
[----:B------:R-:W-:Y:S01]  /*2430*/  @P0 R2UR UR5, R0 ;  /* 0x00000000000502ca */ /* 0x000fe200000e0000 */
[----:B------:R-:W-:Y:S01]  /*2440*/  VIADD R0, R3, 0x120 ;  /* 0x0000012003007836 */ /* 0x000fe20000000000 */
[----:B------:R-:W-:Y:S02]  /*2450*/  @P0 SHF.R.U32.HI R4, RZ, 0x10, R5 ;  /* 0x00000010ff040819 */ /* 0x000fe40000011605 */
[----:B------:R-:W-:Y:S02]  /*2460*/  @P0 R2UR UR8, R2 ;  /* 0x00000000020802ca */ /* 0x000fe400000e0000 */
[----:B------:R-:W-:-:S02]  /*2470*/  PRMT R0, RZ, 0x654, R0 ;  /* 0x00000654ff007816 */ /* 0x000fc40000000000 */
[----:B------:R-:W-:Y:S02]  /*2480*/  @P0 R2UR UR4, R4 ;  /* 0x00000000040402ca */ /* 0x000fe400000e0000 */
[----:B------:R1:W-:Y:S03]  /*2490*/  SYNCS.ARRIVE.TRANS64.RED.A1T0 RZ, [R0+URZ], RZ ;  /* 0x000000ff00ff79a7 */ /* 0x0003e600081004ff */
[----:B------:R-:W-:-:S04]  /*24a0*/  @UP1 UMOV UR30, UR5 ;  /* 0x00000005001e1c82 */ /* 0x000fc80008000000 */
[----:B------:R-:W-:-:S04]  /*24b0*/  @UP1 UMOV UR31, UR8 ;  /* 0x00000008001f1c82 */ /* 0x000fc80008000000 */
[----:B------:R-:W-:Y:S01]  /*24c0*/  @UP1 UMOV UR36, UR4 ;  /* 0x0000000400241c82 */ /* 0x000fe20008000000 */
[----:B------:R-:W-:Y:S05]  /*24d0*/  BRA.U !UP0, `(.L_x_41) ;  /* 0x0000000108d47547 */ /* 0x000fea000b800000 */
[----:B------:R-:W2:Y:S01]  /*24e0*/  LDCU.128 UR12, c[0x0][0xb10] ;  /* 0x00016200ff0c77ac */ /* 0x000ea20008000c00 */
[----:B------:R-:W3:Y:S01]  /*24f0*/  LDCU UR24, c[0x0][0xb20] ;  /* 0x00016400ff1877ac */ /* 0x000ee20008000800 */
[----:B------:R-:W4:Y:S01]  /*2500*/  LDCU UR20, c[0x0][0xb0c] ;  /* 0x00016180ff1477ac */ /* 0x000f220008000800 */
[----:B------:R-:W1:Y:S01]  /*2510*/  LDCU.64 UR10, c[0x0][0xb28] ;  /* 0x00016500ff0a77ac */ /* 0x000e620008000a00 */
[----:B------:R-:W-:Y:S02]  /*2520*/  UISETP.NE.AND UP3, UPT, UR45, 0x1, UPT ;  /* 0x000000012d00788c */ /* 0x000fe4000bf65270 */
[----:B--2---:R-:W-:Y:S02]  /*2530*/  UIMAD.WIDE.U32 UR8, UR37, UR15, URZ ;  /* 0x0000000f250872a5 */ /* 0x004fe4000f8e00ff */
[----:B------:R-:W-:Y:S02]  /*2540*/  UIMAD.WIDE.U32 UR4, UR38, UR12, URZ ;  /* 0x0000000c260472a5 */ /* 0x000fe4000f8e00ff */
[----:B------:R-:W-:-:S02]  /*2550*/  UISETP.NE.AND UP0, UPT, UR14, 0x1, UPT ;  /* 0x000000010e00788c */ /* 0x000fc4000bf05270 */
[----:B------:R-:W-:Y:S01]  /*2560*/  UIMAD.WIDE.U32 UR28, UR30, UR15, URZ ;  /* 0x0000000f1e1c72a5 */ /* 0x000fe2000f8e00ff */
[----:B------:R-:W-:Y:S02]  /*2570*/  UMOV UR8, UR9 ;  /* 0x0000000900087c82 */ /* 0x000fe40008000000 */
[----:B------:R-:W-:Y:S01]  /*2580*/  UMOV UR4, UR5 ;  /* 0x0000000500047c82 */ /* 0x000fe20008000000 */
[----:B---3--:R-:W-:Y:S02]  /*2590*/  USHF.R.U32.HI UR8, URZ, UR24, UR8 ;  /* 0x00000018ff087299 */ /* 0x008fe40008011608 */
[----:B----4-:R-:W-:Y:S02]  /*25a0*/  UISETP.NE.AND UP2, UPT, UR20, 0x1, UPT ;  /* 0x000000011400788c */ /* 0x010fe4000bf45270 */
[----:B------:R-:W-:Y:S02]  /*25b0*/  USHF.R.U32.HI UR4, URZ, UR13, UR4 ;  /* 0x0000000dff047299 */ /* 0x000fe40008011604 */
[----:B------:R-:W-:-:S02]  /*25c0*/  USEL UR5, UR37, UR8, !UP0 ;  /* 0x0000000825057287 */ /* 0x000fc4000c000000 */
[----:B------:R-:W-:Y:S02]  /*25d0*/  USEL UR8, UR38, UR4, !UP2 ;  /* 0x0000000426087287 */ /* 0x000fe4000d000000 */
[----:B-1----:R-:W-:Y:S01]  /*25e0*/  UIMAD.WIDE.U32 UR16, UR5, UR10, URZ ;  /* 0x0000000a051072a5 */ /* 0x002fe2000f8e00ff */
[----:B------:R-:W-:Y:S01]  /*25f0*/  UMOV UR4, UR29 ;  /* 0x0000001d00047c82 */ /* 0x000fe20008000000 */
[----:B------:R-:W-:Y:S02]  /*2600*/  UIMAD.WIDE.U32 UR18, UR31, UR12, URZ ;  /* 0x0000000c1f1272a5 */ /* 0x000fe4000f8e00ff */
[----:B------:R-:W-:-:S03]  /*2610*/  UIMAD.WIDE.U32 UR28, UR8, UR10, URZ ;  /* 0x0000000a081c72a5 */ /* 0x000fc6000f8e00ff */
[----:B------:R-:W-:Y:S01]  /*2620*/  UMOV UR16, UR17 ;  /* 0x0000001100107c82 */ /* 0x000fe20008000000 */
[----:B------:R-:W-:Y:S02]  /*2630*/  USHF.R.U32.HI UR4, URZ, UR24, UR4 ;  /* 0x00000018ff047299 */ /* 0x000fe40008011604 */
[----:B------:R-:W-:Y:S01]  /*2640*/  @UP3 USHF.R.U32.HI UR5, URZ, UR11, UR16 ;  /* 0x0000000bff053299 */ /* 0x000fe20008011610 */
[----:B------:R-:W-:Y:S01]  /*2650*/  UMOV UR18, UR19 ;  /* 0x0000001300127c82 */ /* 0x000fe20008000000 */
[----:B------:R-:W-:Y:S01]  /*2660*/  UMOV UR28, UR29 ;  /* 0x0000001d001c7c82 */ /* 0x000fe20008000000 */
[----:B------:R-:W-:Y:S02]  /*2670*/  USHF.R.U32.HI UR13, URZ, UR13, UR18 ;  /* 0x0000000dff0d7299 */ /* 0x000fe40008011612 */
[----:B------:R-:W-:Y:S02]  /*2680*/  USEL UR4, UR30, UR4, !UP0 ;  /* 0x000000041e047287 */ /* 0x000fe4000c000000 */
[----:B------:R-:W-:-:S02]  /*2690*/  @UP3 USHF.R.U32.HI UR8, URZ, UR11, UR28 ;  /* 0x0000000bff083299 */ /* 0x000fc4000801161c */
[----:B------:R-:W-:Y:S02]  /*26a0*/  UIMAD UR9, UR45, UR5, URZ ;  /* 0x000000052d0972a4 */ /* 0x000fe4000f8e02ff */
[----:B------:R-:W-:Y:S02]  /*26b0*/  USEL UR5, UR31, UR13, !UP2 ;  /* 0x0000000d1f057287 */ /* 0x000fe4000d000000 */
[----:B------:R-:W-:Y:S02]  /*26c0*/  UIMAD UR12, UR45, UR8, URZ ;  /* 0x000000082d0c72a4 */ /* 0x000fe4000f8e02ff */
[----:B------:R-:W-:Y:S02]  /*26d0*/  UISETP.GE.AND UP0, UPT, UR4, UR9, UPT ;  /* 0x000000090400728c */ /* 0x000fe4000bf06270 */
[----:B------:R-:W-:Y:S02]  /*26e0*/  UIMAD.WIDE.U32 UR16, UR4, UR10, URZ ;  /* 0x0000000a041072a5 */ /* 0x000fe4000f8e00ff */
[----:B------:R-:W-:-:S02]  /*26f0*/  UISETP.GE.OR UP0, UPT, UR5, UR12, UP0 ;  /* 0x0000000c0500728c */ /* 0x000fc40008706670 */
        /* <DEDUP_REMOVED lines=19> */
.L_x_41:
[----:B------:R-:W2:Y:S02]  /*2830*/  LDCU UR4, c[0x0][0xb30] ;  /* 0x00016600ff0477ac */ /* 0x000ea40008000800 */
[----:B--2---:R-:W-:-:S09]  /*2840*/  UISETP.NE.AND UP0, UPT, UR4, 0x1, UPT ;  /* 0x000000010400788c */ /* 0x004fd2000bf05270 */
[----:B------:R-:W-:Y:S05]  /*2850*/  BRA.U UP0, `(.L_x_42) ;  /* 0x0000000100447547 */ /* 0x000fea000b800000 */
[----:B------:R-:W2:Y:S01]  /*2860*/  LDCU.128 UR12, c[0x0][0xb10] ;  /* 0x00016200ff0c77ac */ /* 0x000ea20008000c00 */
[----:B------:R-:W3:Y:S01]  /*2870*/  LDCU UR10, c[0x0][0xb0c] ;  /* 0x00016180ff0a77ac */ /* 0x000ee20008000800 */
[----:B------:R-:W4:Y:S01]  /*2880*/  LDCU UR11, c[0x0][0xb20] ;  /* 0x00016400ff0b77ac */ /* 0x000f220008000800 */
[----:B--2---:R-:W-:Y:S02]  /*2890*/  UIMAD.WIDE.U32 UR8, UR31, UR12, URZ ;  /* 0x0000000c1f0872a5 */ /* 0x004fe4000f8e00ff */
[----:B------:R-:W-:Y:S02]  /*28a0*/  UIMAD.WIDE.U32 UR4, UR30, UR15, URZ ;  /* 0x0000000f1e0472a5 */ /* 0x000fe4000f8e00ff */
[----:B---3--:R-:W-:Y:S02]  /*28b0*/  UISETP.NE.AND UP2, UPT, UR10, 0x1, UPT ;  /* 0x000000010a00788c */ /* 0x008fe4000bf45270 */
[----:B------:R-:W-:Y:S01]  /*28c0*/  UISETP.NE.AND UP0, UPT, UR14, 0x1, UPT ;  /* 0x000000010e00788c */ /* 0x000fe2000bf05270 */
[----:B------:R-:W-:-:S02]  /*28d0*/  UMOV UR8, UR9 ;  /* 0x0000000900087c82 */ /* 0x000fc40008000000 */
[----:B------:R-:W-:Y:S01]  /*28e0*/  UMOV UR4, UR5 ;  /* 0x0000000500047c82 */ /* 0x000fe20008000000 */
[----:B------:R-:W-:Y:S02]  /*28f0*/  USHF.R.U32.HI UR13, URZ, UR13, UR8 ;  /* 0x0000000dff0d7299 */ /* 0x000fe40008011608 */
[----:B----4-:R-:W-:Y:S02]  /*2900*/  USHF.R.U32.HI UR4, URZ, UR11, UR4 ;  /* 0x0000000bff047299 */ /* 0x010fe40008011604 */
[----:B------:R-:W-:Y:S02]  /*2910*/  USEL UR5, UR31, UR13, !UP2 ;  /* 0x0000000d1f057287 */ /* 0x000fe4000d000000 */
[----:B------:R-:W-:-:S04]  /*2920*/  USEL UR4, UR30, UR4, !UP0 ;  /* 0x000000041e047287 */ /* 0x000fc8000c000000 */
[----:B------:R-:W-:Y:S02]  /*2930*/  UIADD3 UR8, UPT, UPT, UR5, -UR4, URZ ;  /* 0x8000000405087290 */ /* 0x000fe4000fffe0ff */
[----:B------:R-:W-:Y:S02]  /*2940*/  UIADD3 UR4, UPT, UPT, -UR5, UR4, URZ ;  /* 0x0000000405047290 */ /* 0x000fe4000fffe1ff */
[----:B------:R-:W-:Y:S02]  /*2950*/  UIMAD UR30, UR8, UR14, UR30 ;  /* 0x0000000e081e72a4 */ /* 0x000fe4000f8e021e */
[----:B------:R-:W-:-:S12]  /*2960*/  UIMAD UR31, UR4, UR10, UR31 ;  /* 0x0000000a041f72a4 */ /* 0x000fd8000f8e021f */
.L_x_42:
[----:B------:R-:W-:Y:S01]  /*2970*/  VIADD R11, R11, 0x1 ;  /* 0x000000010b0b7836 */ /* 0x000fe20000000000 */
[----:B------:R-:W-:Y:S01]  /*2980*/  R2UR UR4, R53 ;  /* 0x00000000350472ca */ /* 0x000fe200000e0000 */
[----:B------:R-:W-:Y:S01]  /*2990*/  UIADD3 UR24, UPT, UPT, UR30, UR63, URZ ;  /* 0x0000003f1e187290 */ /* 0x000fe2000fffe0ff */
[----:B------:R-:W-:Y:S02]  /*29a0*/  PLOP3.LUT P1, PT, PT, PT, PT, 0x80, 0x8 ;  /* 0x000000000008781c */ /* 0x000fe40003f2f070 */
[----:B------:R-:W-:-:S04]  /*29b0*/  ISETP.NE.AND P0, PT, R11, 0x2, PT ;  /* 0x000000020b00780c */ /* 0x000fc80003f05270 */
[----:B-1----:R-:W-:Y:S02]  /*29c0*/  SEL R0, RZ, 0x1, P0 ;  /* 0x00000001ff007807 */ /* 0x002fe40000000000 */
[----:B------:R-:W-:Y:S02]  /*29d0*/  SEL R11, R11, RZ, P0 ;  /* 0x000000ff0b0b7207 */ /* 0x000fe40000000000 */
[----:B------:R-:W-:Y:S01]  /*29e0*/  LOP3.LUT R10, R10, R0, RZ, 0x3c, !PT ;  /* 0x000000000a0a7212 */ /* 0x000fe200078e3cff */
[----:B------:R-:W-:Y:S01]  /*29f0*/  UIADD3 UR20, UPT, UPT, UR31, UR4, URZ ;  /* 0x000000041f147290 */ /* 0x000fe2000fffe0ff */
[----:B------:R-:W-:Y:S11]  /*2a00*/  BRA.U UP1, `(.L_x_43) ;  /* 0xfffffff101287547 */ /* 0x000ff6000b83ffff */
[----:B------:R-:W-:Y:S01]  /*2a10*/  UIADD3 UR8, UPT, UPT, UR6, 0x60, URZ ;  /* 0x0000006006087890 */ /* 0x000fe2000fffe0ff */
[----:B------:R-:W-:-:S03]  /*2a20*/  SHF.L.U32 R2, R12, 0x1f, RZ ;  /* 0x0000001f0c027819 */ /* 0x000fc600000006ff */
[----:B------:R-:W-:-:S09]  /*2a30*/  ULEA UR4, UR7, UR8, 0x3 ;  /* 0x0000000807047291 */ /* 0x000fd2000f8e18ff */
[----:B------:R-:W1:Y:S02]  /*2a40*/  SYNCS.PHASECHK.TRANS64.TRYWAIT P0, [UR4], R2 ;  /* 0x00000002ff0075a7 */ /* 0x000e640008001104 */
[----:B-1----:R-:W-:Y:S05]  /*2a50*/  @!P0 BRA `(.L_x_44) ;  /* 0x00000064007c8947 */ /* 0x002fea0003800000 */
.L_x_163:
[----:B------:R-:W-:-:S04]  /*2a60*/  UIADD3 UR4, UPT, UPT, UR7, 0x1, URZ ;  /* 0x0000000107047890 */ /* 0x000fc8000fffe0ff */
[----:B------:R-:W-:-:S04]  /*2a70*/  UISETP.NE.AND UP0, UPT, UR4, 0xc, UPT ;  /* 0x0000000c0400788c */ /* 0x000fc8000bf05270 */
[----:B------:R-:W-:Y:S02]  /*2a80*/  USEL UR6, URZ, 0x1, UP0 ;  /* 0x00000001ff067887 */ /* 0x000fe40008000000 */
[----:B------:R-:W-:-:S04]  /*2a90*/  USEL UR4, UR4, URZ, UP0 ;  /* 0x000000ff04047287 */ /* 0x000fc80008000000 */
[----:B------:R-:W-:Y:S01]  /*2aa0*/  ULEA UR5, UR4, UR8, 0x3 ;  /* 0x0000000804057291 */ /* 0x000fe2000f8e18ff */
[----:B-1----:R-:W-:-:S04]  /*2ab0*/  LOP3.LUT R2, R12, UR6, RZ, 0x3c, !PT ;  /* 0x000000060c027c12 */ /* 0x002fc8000f8e3cff */
[----:B------:R-:W-:-:S04]  /*2ac0*/  SHF.L.U32 R3, R2, 0x1f, RZ ;  /* 0x0000001f02037819 */ /* 0x000fc800000006ff */
[----:B------:R-:W1:Y:S02]  /*2ad0*/  SYNCS.PHASECHK.TRANS64.TRYWAIT P0, [UR5], R3 ;  /* 0x00000003ff0075a7 */ /* 0x000e640008001105 */
[----:B-1----:R-:W-:Y:S05]  /*2ae0*/  @!P0 BRA `(.L_x_45) ;  /* 0x0000006400708947 */ /* 0x002fea0003800000 */
.L_x_165:
[----:B------:R-:W-:-:S04]  /*2af0*/  UIADD3 UR4, UPT, UPT, UR4, 0x1, URZ ;  /* 0x0000000104047890 */ /* 0x000fc8000fffe0ff */
[----:B------:R-:W-:-:S04]  /*2b00*/  UISETP.NE.AND UP0, UPT, UR4, 0xc, UPT ;  /* 0x0000000c0400788c */ /* 0x000fc8000bf05270 */
[----:B------:R-:W-:Y:S02]  /*2b10*/  USEL UR6, URZ, 0x1, UP0 ;  /* 0x00000001ff067887 */ /* 0x000fe40008000000 */
[----:B------:R-:W-:-:S04]  /*2b20*/  USEL UR4, UR4, URZ, UP0 ;  /* 0x000000ff04047287 */ /* 0x000fc80008000000 */
[----:B------:R-:W-:Y:S01]  /*2b30*/  ULEA UR5, UR4, UR8, 0x3 ;  /* 0x0000000804057291 */ /* 0x000fe2000f8e18ff */
[----:B------:R-:W-:-:S04]  /*2b40*/  LOP3.LUT R2, R2, UR6, RZ, 0x3c, !PT ;  /* 0x0000000602027c12 */ /* 0x000fc8000f8e3cff */
[----:B-1----:R-:W-:-:S04]  /*2b50*/  SHF.L.U32 R3, R2, 0x1f, RZ ;  /* 0x0000001f02037819 */ /* 0x002fc800000006ff */
[----:B------:R-:W1:Y:S02]  /*2b60*/  SYNCS.PHASECHK.TRANS64.TRYWAIT P0, [UR5], R3 ;  /* 0x00000003ff0075a7 */ /* 0x000e640008001105 */
[----:B-1----:R-:W-:Y:S05]  /*2b70*/  @!P0 BRA `(.L_x_46) ;  /* 0x0000006400648947 */ /* 0x002fea0003800000 */
.L_x_167:
        /* <DEDUP_REMOVED lines=9> */
.L_x_169:
        /* <DEDUP_REMOVED lines=9> */
.L_x_171:
        /* <DEDUP_REMOVED lines=9> */
.L_x_173:
        /* <DEDUP_REMOVED lines=9> */
.L_x_175:
        /* <DEDUP_REMOVED lines=9> */
.L_x_177:
        /* <DEDUP_REMOVED lines=9> */
.L_x_179:
        /* <DEDUP_REMOVED lines=9> */
.L_x_181:
        /* <DEDUP_REMOVED lines=9> */
.L_x_183:
[----:B------:R-:W-:-:S04]  /*3000*/  UIADD3 UR4, UPT, UPT, UR4, 0x1, URZ ;  /* 0x0000000104047890 */ /* 0x000fc8000fffe0ff */
[----:B------:R-:W-:-:S04]  /*3010*/  UISETP.NE.AND UP0, UPT, UR4, 0xc, UPT ;  /* 0x0000000c0400788c */ /* 0x000fc8000bf05270 */
[----:B------:R-:W-:Y:S02]  /*3020*/  USEL UR5, URZ, 0x1, UP0 ;  /* 0x00000001ff057887 */ /* 0x000fe40008000000 */
[----:B------:R-:W-:-:S04]  /*3030*/  USEL UR4, UR4, URZ, UP0 ;  /* 0x000000ff04047287 */ /* 0x000fc80008000000 */
[----:B------:R-:W-:Y:S01]  /*3040*/  ULEA UR4, UR4, UR8, 0x3 ;  /* 0x0000000804047291 */ /* 0x000fe2000f8e18ff */
[----:B------:R-:W-:-:S04]  /*3050*/  LOP3.LUT R2, R2, UR5, RZ, 0x3c, !PT ;  /* 0x0000000502027c12 */ /* 0x000fc8000f8e3cff */
[----:B------:R-:W-:Y:S01]  /*3060*/  SHF.L.U32 R2, R2, 0x1f, RZ ;  /* 0x0000001f02027819 */ /* 0x000fe200000006ff */
[----:B-1----:R-:W-:-:S07]  /*3070*/  IMAD.U32 R0, RZ, RZ, UR4 ;  /* 0x00000004ff007e24 */ /* 0x002fce000f8e00ff */
.L_x_55:
[----:B-1----:R1:W2:Y:S02]  /*3080*/  SYNCS.PHASECHK.TRANS64.TRYWAIT P0, [R0+URZ], R2 ;  /* 0x00000002000075a7 */ /* 0x0022a400080011ff */
[----:B--2---:R-:W-:Y:S05]  /*3090*/  @!P0 NANOSLEEP.SYNCS 0x989680 ;  /* 0x009896800000895d */ /* 0x004fea0003900000 */
[----:B------:R-:W2:Y:S02]  /*30a0*/  @!P0 SYNCS.PHASECHK.TRANS64 P0, [R0+URZ], R2 ;  /* 0x00000002000085a7 */ /* 0x000ea400080010ff */
[----:B--2---:R-:W-:Y:S05]  /*30b0*/  @P0 EXIT ;  /* 0x000000000000094d */ /* 0x004fea0003800000 */
[----:B------:R-:W-:Y:S05]  /*30c0*/  BRA `(.L_x_55) ;  /* 0xfffffffc00ec7947 */ /* 0x000fea000383ffff */
.L_x_23:
[----:B------:R-:W-:-:S04]  /*30d0*/  UISETP.NE.AND UP0, UPT, UR47, URZ, UPT ;  /* 0x000000ff2f00728c */ /* 0x000fc8000bf05270 */
[----:B------:R-:W-:-:S09]  /*30e0*/  UISETP.NE.OR UP0, UPT, UR25, 0x1, UP0 ;  /* 0x000000011900788c */ /* 0x000fd20008705670 */
[----:B------:R-:W-:Y:S05]  /*30f0*/  BRA.U UP0, `(.L_x_56) ;  /* 0x0000000500487547 */ /* 0x000fea000b800000 */
[----:B------:R-:W-:Y:S01]  /*3100*/  ISETP.GE.U32.AND P2, PT, R0, 0x4, PT ;  /* 0x000000040000780c */ /* 0x000fe20003f46070 */
[----:B------:R-:W-:Y:S01]  /*3110*/  IMAD.MOV.U32 R12, RZ, RZ, 0x1 ;  /* 0x00000001ff0c7424 */ /* 0x000fe200078e00ff */
[----:B------:R-:W-:Y:S02]  /*3120*/  CS2R R10, SRZ ;  /* 0x00000000000a7805 */ /* 0x000fe4000001ff00 */
[----:B------:R-:W-:Y:S01]  /*3130*/  CS2R R8, SRZ ;  /* 0x0000000000087805 */ /* 0x000fe2000001ff00 */
[----:B------:R-:W-:Y:S01]  /*3140*/  UMOV UR6, 0x400 ;  /* 0x0000040000067882 */ /* 0x000fe20000000000 */
[----:B------:R-:W-:Y:S01]  /*3150*/  UMOV UR5, URZ ;  /* 0x000000ff00057c82 */ /* 0x000fe20008000000 */
[----:B------:R-:W-:-:S12]  /*3160*/  ULEA UR6, UR47, UR6, 0x18 ;  /* 0x000000062f067291 */ /* 0x000fd8000f8ec0ff */
.L_x_60:
[----:B------:R-:W-:Y:S02]  /*3170*/  LEA R2, R8, UR6, 0x3 ;  /* 0x0000000608027c11 */ /* 0x000fe4000f8e18ff */
[----:B------:R-:W-:-:S03]  /*3180*/  SHF.L.U32 R4, R9, 0x1f, RZ ;  /* 0x0000001f09047819 */ /* 0x000fc600000006ff */
[----:B------:R-:W-:Y:S01]  /*3190*/  VIADD R5, R2, 0x180 ;  /* 0x0000018002057836 */ /* 0x000fe20000000000 */
[----:B------:R-:W1:Y:S02]  /*31a0*/  SYNCS.PHASECHK.TRANS64.TRYWAIT P0, [R2+URZ+0x170], R4 ;  /* 0x00017004020075a7 */ /* 0x000e6400080011ff */
[----:B-1----:R-:W-:Y:S05]  /*31b0*/  @!P0 BRA `(.L_x_57) ;  /* 0x0000006000ac8947 */ /* 0x002fea0003800000 */
.L_x_184:
[----:B------:R-:W-:Y:S01]  /*31c0*/  ULEA UR4, UR5, UR6, 0x3 ;  /* 0x0000000605047291 */ /* 0x000fe2000f8e18ff */
[----:B-1----:R-:W-:Y:S01]  /*31d0*/  PRMT R2, RZ, 0x654, R5 ;  /* 0x00000654ff027816 */ /* 0x002fe20000000005 */
[----:B------:R-:W-:Y:S01]  /*31e0*/  @!P2 IMAD.MOV.U32 R4, RZ, RZ, 0x10 ;  /* 0x00000010ff04a424 */ /* 0x000fe200078e00ff */
[----:B------:R-:W-:Y:S01]  /*31f0*/  SHF.L.U32 R5, R12, 0x1f, RZ ;  /* 0x0000001f0c057819 */ /* 0x000fe200000006ff */
[----:B------:R-:W-:Y:S01]  /*3200*/  UIADD3 UR7, UPT, UPT, UR4, 0x110, URZ ;  /* 0x0000011004077890 */ /* 0x000fe2000fffe0ff */
[----:B------:R1:W-:Y:S05]  /*3210*/  SYNCS.ARRIVE.TRANS64.RED.A1T0 RZ, [R2+URZ], RZ ;  /* 0x000000ff02ff79a7 */ /* 0x0003ea00081004ff */
[----:B------:R-:W-:Y:S01]  /*3220*/  IMAD.U32 R6, RZ, RZ, UR7 ;  /* 0x00000007ff067e24 */ /* 0x000fe2000f8e00ff */
[----:B------:R-:W2:Y:S04]  /*3230*/  SYNCS.PHASECHK.TRANS64.TRYWAIT P0, [UR4+0x120], R5 ;  /* 0x00012005ff0075a7 */ /* 0x000ea80008001104 */
[----:B------:R-:W-:Y:S01]  /*3240*/  PRMT R6, R0, 0x654, R6 ;  /* 0x0000065400067816 */ /* 0x000fe20000000006 */
[----:B-12---:R-:W-:Y:S06]  /*3250*/  @!P0 BRA `(.L_x_58) ;  /* 0x0000006000988947 */ /* 0x006fec0003800000 */
.L_x_186:
[----:B------:R-:W-:Y:S01]  /*3260*/  ULEA UR8, UR5, UR6, 0x4 ;  /* 0x0000000605087291 */ /* 0x000fe2000f8e20ff */
[----:B------:R-:W-:Y:S01]  /*3270*/  SEL R3, R6, R3, !P2 ;  /* 0x0000000306037207 */ /* 0x000fe20005000000 */
[----:B------:R-:W-:Y:S01]  /*3280*/  UIADD3 UR9, UPT, UPT, UR4, 0x110, URZ ;  /* 0x0000011004097890 */ /* 0x000fe2000fffe0ff */
[----:B-1----:R-:W-:Y:S01]  /*3290*/  LEA R2, R11, UR6, 0x3 ;  /* 0x000000060b027c11 */ /* 0x002fe2000f8e18ff */
[----:B------:R-:W-:Y:S01]  /*32a0*/  UIADD3 UR8, UPT, UPT, UR8, 0x1a0, URZ ;  /* 0x000001a008087890 */ /* 0x000fe2000fffe0ff */
[----:B------:R1:W-:Y:S01]  /*32b0*/  @!P2 SYNCS.ARRIVE.TRANS64.RED RZ, [R3+URZ], R4 ;  /* 0x0000000403ffa9a7 */ /* 0x0003e200080004ff */
[----:B------:R-:W-:Y:S01]  /*32c0*/  UIADD3 UR4, UPT, UPT, UR5, 0x1, URZ ;  /* 0x0000000105047890 */ /* 0x000fe2000fffe0ff */
[----:B------:R-:W-:-:S03]  /*32d0*/  VIADD R8, R8, 0x1 ;  /* 0x0000000108087836 */ /* 0x000fc60000000000 */
[----:B------:R-:W-:Y:S02]  /*32e0*/  UISETP.NE.AND UP0, UPT, UR4, 0x2, UPT ;  /* 0x000000020400788c */ /* 0x000fe4000bf05270 */
[----:B------:R-:W-:Y:S01]  /*32f0*/  ISETP.NE.AND P0, PT, R8, 0x2, PT ;  /* 0x000000020800780c */ /* 0x000fe20003f05270 */
[----:B------:R-:W-:Y:S06]  /*3300*/  UGETNEXTWORKID.BROADCAST [UR8], [UR9] ;  /* 0x00000000080073ca */ /* 0x000fec0008000100 */
[----:B------:R-:W-:Y:S02]  /*3310*/  USEL UR7, URZ, 0x1, UP0 ;  /* 0x00000001ff077887 */ /* 0x000fe40008000000 */
[----:B------:R-:W-:-:S04]  /*3320*/  USEL UR5, UR4, URZ, UP0 ;  /* 0x000000ff04057287 */ /* 0x000fc80008000000 */
[----:B------:R-:W-:Y:S02]  /*3330*/  LOP3.LUT R12, R12, UR7, RZ, 0x3c, !PT ;  /* 0x000000070c0c7c12 */ /* 0x000fe4000f8e3cff */
[----:B-1----:R-:W-:-:S04]  /*3340*/  SHF.L.U32 R4, R10, 0x1f, RZ ;  /* 0x0000001f0a047819 */ /* 0x002fc800000006ff */
[----:B------:R-:W1:Y:S02]  /*3350*/  SYNCS.PHASECHK.TRANS64.TRYWAIT P1, [R2+URZ+0x110], R4 ;  /* 0x00011004020075a7 */ /* 0x000e6400080211ff */
[----:B-1----:R-:W-:Y:S05]  /*3360*/  @!P1 BRA `(.L_x_59) ;  /* 0x00000060006c9947 */ /* 0x002fea0003800000 */
.L_x_187:
[C---:B-1----:R-:W-:Y:S01]  /*3370*/  LEA R4, R11.reuse, UR6, 0x4 ;  /* 0x000000060b047c11 */ /* 0x042fe2000f8e20ff */
[----:B------:R-:W-:Y:S01]  /*3380*/  VIADD R2, R2, 0x120 ;  /* 0x0000012002027836 */ /* 0x000fe20000000000 */
[----:B------:R-:W-:Y:S01]  /*3390*/  SEL R8, R8, RZ, P0 ;  /* 0x000000ff08087207 */ /* 0x000fe20000000000 */
[----:B------:R-:W-:-:S03]  /*33a0*/  VIADD R11, R11, 0x1 ;  /* 0x000000010b0b7836 */ /* 0x000fc60000000000 */
[----:B------:R-:W1:Y:S01]  /*33b0*/  LDS.128 R4, [R4+0x1a0] ;  /* 0x0001a00004047984 */ /* 0x000e620000000c00 */
[----:B------:R-:W-:Y:S02]  /*33c0*/  PRMT R2, RZ, 0x654, R2 ;  /* 0x00000654ff027816 */ /* 0x000fe40000000002 */
[C---:B------:R-:W-:Y:S01]  /*33d0*/  ISETP.NE.AND P1, PT, R11.reuse, 0x2, PT ;  /* 0x000000020b00780c */ /* 0x040fe20003f25270 */
[----:B------:R-:W-:Y:S01]  /*33e0*/  @!PT LDS RZ, [RZ] ;  /* 0x00000000fffff984 */ /* 0x000fe20000000800 */
[----:B------:R-:W-:Y:S01]  /*33f0*/  @!PT LDS RZ, [RZ] ;  /* 0x00000000fffff984 */ /* 0x000fe20000000800 */
[----:B------:R-:W-:Y:S01]  /*3400*/  @!PT LDS RZ, [RZ] ;  /* 0x00000000fffff984 */ /* 0x000fe20000000800 */
[----:B------:R-:W-:Y:S01]  /*3410*/  @!PT LDS RZ, [RZ] ;  /* 0x00000000fffff984 */ /* 0x000fe20000000800 */
[----:B------:R2:W-:Y:S06]  /*3420*/  MEMBAR.ALL.CTA ;  /* 0x0000000000007992 */ /* 0x0005ec0000008000 */
[----:B--2---:R-:W2:Y:S01]  /*3430*/  FENCE.VIEW.ASYNC.S ;  /* 0x00000000000073c6 */ /* 0x004ea20000000000 */
[----:B------:R-:W-:Y:S01]  /*3440*/  SEL R11, R11, RZ, P1 ;  /* 0x000000ff0b0b7207 */ /* 0x000fe20000800000 */
[----:B--2---:R2:W-:Y:S01]  /*3450*/  SYNCS.ARRIVE.TRANS64.RED.A1T0 RZ, [R2+URZ], RZ ;  /* 0x000000ff02ff79a7 */ /* 0x0045e200081004ff */
[----:B-1----:R-:W-:-:S02]  /*3460*/  LOP3.LUT P3, RZ, R6, 0x1, RZ, 0xc0, !PT ;  /* 0x0000000106ff7812 */ /* 0x002fc4000786c0ff */
[----:B------:R-:W-:-:S04]  /*3470*/  SEL R4, RZ, 0x1, P1 ;  /* 0x00000001ff047807 */ /* 0x000fc80000800000 */
[----:B------:R-:W-:Y:S02]  /*3480*/  LOP3.LUT R10, R10, R4, RZ, 0x3c, !PT ;  /* 0x000000040a0a7212 */ /* 0x000fe400078e3cff */
[----:B--2---:R-:W-:-:S04]  /*3490*/  SEL R2, RZ, 0x1, P0 ;  /* 0x00000001ff027807 */ /* 0x004fc80000000000 */
[----:B------:R-:W-:Y:S01]  /*34a0*/  LOP3.LUT R9, R9, R2, RZ, 0x3c, !PT ;  /* 0x0000000209097212 */ /* 0x000fe200078e3cff */
[----:B------:R-:W-:Y:S06]  /*34b0*/  @P3 BRA `(.L_x_60) ;  /* 0xfffffffc002c3947 */ /* 0x000fec000383ffff */
[----:B------:R-:W-:Y:S01]  /*34c0*/  ULEA UR4, UR5, UR6, 0x3 ;  /* 0x0000000605047291 */ /* 0x000fe2000f8e18ff */
[----:B------:R-:W-:-:S08]  /*34d0*/  SHF.L.U32 R2, R12, 0x1f, RZ ;  /* 0x0000001f0c027819 */ /* 0x000fd000000006ff */
[----:B------:R-:W1:Y:S02]  /*34e0*/  SYNCS.PHASECHK.TRANS64 P0, [UR4+0x120], R2 ;  /* 0x00012002ff0075a7 */ /* 0x000e640008001004 */
[----:B-1----:R-:W-:Y:S05]  /*34f0*/  @P0 BRA `(.L_x_61) ;  /* 0x0000000000080947 */ /* 0x002fea0003800000 */
[----:B------:R-:W1:Y:S02]  /*3500*/  SYNCS.PHASECHK.TRANS64.TRYWAIT P0, [UR4+0x120], R2 ;  /* 0x00012002ff0075a7 */ /* 0x000e640008001104 */
[----:B-1----:R-:W-:Y:S05]  /*3510*/  @!P0 BRA `(.L_x_62) ;  /* 0x0000006000148947 */ /* 0x002fea0003800000 */
.L_x_61:
[----:B------:R-:W-:-:S04]  /*3520*/  UIADD3 UR7, UPT, UPT, UR5, 0x1, URZ ;  /* 0x0000000105077890 */ /* 0x000fc8000fffe0ff */
[----:B------:R-:W-:-:S04]  /*3530*/  UISETP.NE.AND UP0, UPT, UR7, 0x2, UPT ;  /* 0x000000020700788c */ /* 0x000fc8000bf05270 */
[----:B------:R-:W-:Y:S02]  /*3540*/  USEL UR8, URZ, 0x1, UP0 ;  /* 0x00000001ff087887 */ /* 0x000fe40008000000 */
[----:B------:R-:W-:-:S04]  /*3550*/  USEL UR7, UR7, URZ, UP0 ;  /* 0x000000ff07077287 */ /* 0x000fc80008000000 */
[----:B------:R-:W-:Y:S01]  /*3560*/  ULEA UR7, UR7, UR6, 0x3 ;  /* 0x0000000607077291 */ /* 0x000fe2000f8e18ff */
[----:B-1----:R-:W-:-:S04]  /*3570*/  LOP3.LUT R2, R12, UR8, RZ, 0x3c, !PT ;  /* 0x000000080c027c12 */ /* 0x002fc8000f8e3cff */
[----:B------:R-:W-:-:S04]  /*3580*/  SHF.L.U32 R0, R2, 0x1f, RZ ;  /* 0x0000001f02007819 */ /* 0x000fc800000006ff */
[----:B------:R-:W1:Y:S02]  /*3590*/  SYNCS.PHASECHK.TRANS64 P0, [UR7+0x120], R0 ;  /* 0x00012000ff0075a7 */ /* 0x000e640008001007 */
[----:B-1----:R-:W-:Y:S05]  /*35a0*/  @P0 EXIT ;  /* 0x000000000000094d */ /* 0x002fea0003800000 */
[----:B------:R-:W-:Y:S02]  /*35b0*/  SHF.L.U32 R2, R2, 0x1f, RZ ;  /* 0x0000001f02027819 */ /* 0x000fe400000006ff */
[----:B------:R-:W-:-:S07]  /*35c0*/  MOV R0, UR7 ;  /* 0x0000000700007c02 */ /* 0x000fce0008000f00 */
.L_x_63:
[----:B-1----:R1:W2:Y:S02]  /*35d0*/  SYNCS.PHASECHK.TRANS64.TRYWAIT P0, [R0+URZ+0x120], R2 ;  /* 0x00012002000075a7 */ /* 0x0022a400080011ff */
[----:B--2---:R-:W-:Y:S05]  /*35e0*/  @!P0 NANOSLEEP.SYNCS 0x989680 ;  /* 0x009896800000895d */ /* 0x004fea0003900000 */
[----:B------:R-:W2:Y:S02]  /*35f0*/  @!P0 SYNCS.PHASECHK.TRANS64 P0, [R0+URZ+0x120], R2 ;  /* 0x00012002000085a7 */ /* 0x000ea400080010ff */
[----:B--2---:R-:W-:Y:S05]  /*3600*/  @P0 EXIT ;  /* 0x000000000000094d */ /* 0x004fea0003800000 */
[----:B------:R-:W-:Y:S05]  /*3610*/  BRA `(.L_x_63) ;  /* 0xfffffffc00ec7947 */ /* 0x000fea000383ffff */
.L_x_56:
[----:B------:R-:W-:Y:S05]  /*3620*/  BRA.U UP4, `(.L_x_64) ;  /* 0x0000001104d87547 */ /* 0x000fea000b800000 */
[----:B------:R-:W-:Y:S01]  /*3630*/  UMOV UR4, 0x40 ;  /* 0x0000004000047882 */ /* 0x000fe20000000000 */
[----:B------:R-:W-:Y:S01]  /*3640*/  NOP ;  /* 0x0000000000007918 */ /* 0x000fe20000000000 */
[----:B------:R-:W-:Y:S01]  /*3650*/  ULEA UR5, UR47, UR4, 0x18 ;  /* 0x000000042f057291 */ /* 0x000fe2000f8ec0ff */
[----:B------:R-:W-:Y:S02]  /*3660*/  UMOV UR6, 0x400 ;  /* 0x0000040000067882 */ /* 0x000fe40000000000 */
[----:B------:R-:W-:-:S06]  /*3670*/  ULEA UR6, UR47, UR6, 0x18 ;  /* 0x000000062f067291 */ /* 0x000fcc000f8ec0ff */
[----:B------:R-:W1:Y:S02]  /*3680*/  LDS.U8 R0, [UR5+0x1c] ;  /* 0x00001c05ff007984 */ /* 0x000e640008000000 */
[----:B-1----:R-:W-:-:S13]  /*3690*/  ISETP.NE.AND P0, PT, R0, RZ, PT ;  /* 0x000000ff0000720c */ /* 0x002fda0003f05270 */
[----:B------:R-:W-:Y:S05]  /*36a0*/  @P0 BRA `(.L_x_65) ;  /* 0x0000000400080947 */ /* 0x000fea0003800000 */
[----:B------:R-:W-:Y:S02]  /*36b0*/  UISETP.NE.U32.AND UP1, UPT, UR48, 0x1, UPT ;  /* 0x000000013000788c */ /* 0x000fe4000bf25070 */
[----:B------:R-:W-:-:S07]  /*36c0*/  UIADD3 UR7, UPT, UPT, UR5, 0x8, URZ ;  /* 0x0000000805077890 */ /* 0x000fce000fffe0ff */
[----:B------:R-:W-:Y:S05]  /*36d0*/  BRA.U !UP1, `(.L_x_66) ;  /* 0x00000001099c7547 */ /* 0x000fea000b800000 */
[----:B------:R-:W-:Y:S01]  /*36e0*/  ELECT P0, URZ, PT ;  /* 0x0000000000ff782f */ /* 0x000fe20003800000 */
[----:B------:R-:W-:-:S12]  /*36f0*/  BSSY B0, `(.L_x_66) ;  /* 0x0000025000007945 */ /* 0x000fd80003800000 */
[----:B------:R-:W-:Y:S05]  /*3700*/  @!P0 BRA `(.L_x_67) ;  /* 0x00000000008c8947 */ /* 0x000fea0003800000 */
[----:B------:R-:W-:-:S05]  /*3710*/  UMOV UR4, 0x10 ;  /* 0x0000001000047882 */ /* 0x000fca0000000000 */
[----:B------:R-:W-:Y:S04]  /*3720*/  DEPBAR.LE SB1, 0x36 ;  /* 0x00009d800000791a */ /* 0x000fe80000000000 */
[----:B------:R-:W1:Y:S02]  /*3730*/  UTCATOMSWS.2CTA.FIND_AND_SET.ALIGN UP0, UR4, UR4 ;  /* 0x00000004000475e3 */ /* 0x000e640008200800 */
[----:B-1----:R-:W-:Y:S01]  /*3740*/  MOV R10, UR4 ;  /* 0x00000004000a7c02 */ /* 0x002fe20008000f00 */
[----:B------:R-:W-:Y:S06]  /*3750*/  BRA.U UP0, `(.L_x_68) ;  /* 0x0000000100187547 */ /* 0x000fec000b800000 */
.L_x_69:
[----:B------:R-:W-:Y:S05]  /*3760*/  NANOSLEEP 0x64 ;  /* 0x000000640000795d */ /* 0x000fea0003800000 */
[----:B------:R-:W-:-:S05]  /*3770*/  UMOV UR4, 0x10 ;  /* 0x0000001000047882 */ /* 0x000fca0000000000 */
[----:B------:R-:W-:Y:S04]  /*3780*/  DEPBAR.LE SB1, 0x36 ;  /* 0x00009d800000791a */ /* 0x000fe80000000000 */
[----:B------:R-:W1:Y:S02]  /*3790*/  UTCATOMSWS.2CTA.FIND_AND_SET.ALIGN UP0, UR4, UR4 ;  /* 0x00000004000475e3 */ /* 0x000e640008200800 */
[----:B-1----:R-:W-:Y:S01]  /*37a0*/  MOV R10, UR4 ;  /* 0x00000004000a7c02 */ /* 0x002fe20008000f00 */
[----:B------:R-:W-:Y:S05]  /*37b0*/  BRA.U !UP0, `(.L_x_69) ;  /* 0xfffffffd08e87547 */ /* 0x000fea000b83ffff */
.L_x_68:
[----:B------:R-:W1:Y:S01]  /*37c0*/  LDS R6, [UR5+0x10] ;  /* 0x00001005ff067984 */ /* 0x000e620008000800 */
[----:B------:R-:W-:Y:S01]  /*37d0*/  IMAD.U32 R0, RZ, RZ, UR6 ;  /* 0x00000006ff007e24 */ /* 0x000fe2000f8e00ff */
[----:B------:R-:W-:-:S03]  /*37e0*/  MOV R4, UR49 ;  /* 0x0000003100047c02 */ /* 0x000fc60008000f00 */
[----:B------:R-:W-:Y:S01]  /*37f0*/  VIADD R0, R0, 0x1c0 ;  /* 0x000001c000007836 */ /* 0x000fe20000000000 */
[----:B-1----:R-:W-:-:S04]  /*3800*/  SHF.L.U32 R6, R6, 0x1f, RZ ;  /* 0x0000001f06067819 */ /* 0x002fc800000006ff */
[----:B------:R-:W1:Y:S02]  /*3810*/  SYNCS.PHASECHK.TRANS64.TRYWAIT P0, [UR5+0x8], R6 ;  /* 0x00000806ff0075a7 */ /* 0x000e640008001105 */
[----:B-1----:R-:W-:Y:S05]  /*3820*/  @P0 BRA `(.L_x_70) ;  /* 0x0000000000080947 */ /* 0x002fea0003800000 */
[----:B------:R-:W1:Y:S02]  /*3830*/  SYNCS.PHASECHK.TRANS64.TRYWAIT P0, [UR5+0x8], R6 ;  /* 0x00000806ff0075a7 */ /* 0x000e640008001105 */
[----:B-1----:R-:W-:Y:S05]  /*3840*/  @!P0 BRA `(.L_x_71) ;  /* 0x0000005c00608947 */ /* 0x002fea0003800000 */
.L_x_70:
[----:B------:R-:W-:Y:S01]  /*3850*/  PRMT R4, R4, 0x654, R0 ;  /* 0x0000065404047816 */ /* 0x000fe20000000000 */
[----:B------:R-:W-:Y:S01]  /*3860*/  HFMA2 R0, -RZ, RZ, 0, 5.9604644775390625e-08 ;  /* 0x00000001ff007431 */ /* 0x000fe200000001ff */
[----:B------:R-:W-:Y:S01]  /*3870*/  UPRMT UR4, UR49, 0x654, UR7 ;  /* 0x0000065431047896 */ /* 0x000fe20008000007 */
[----:B------:R-:W-:Y:S02]  /*3880*/  IMAD.MOV.U32 R8, RZ, RZ, 0xffff ;  /* 0x0000ffffff087424 */ /* 0x000fe400078e00ff */
[----:B-1----:R-:W-:Y:S02]  /*3890*/  IMAD.MOV.U32 R6, RZ, RZ, 0x4 ;  /* 0x00000004ff067424 */ /* 0x002fe400078e00ff */
[----:B------:R-:W-:Y:S01]  /*38a0*/  IMAD.SHL.U32 R9, R10, 0x20, RZ ;  /* 0x000000200a097824 */ /* 0x000fe200078e00ff */
[----:B------:R-:W-:Y:S02]  /*38b0*/  MOV R5, UR4 ;  /* 0x0000000400057c02 */ /* 0x000fe40008000f00 */
[-C--:B------:R-:W-:Y:S01]  /*38c0*/  SHF.L.U32 R8, R8, R10.reuse, RZ ;  /* 0x0000000a08087219 */ /* 0x080fe200000006ff */
[----:B------:R1:W-:Y:S01]  /*38d0*/  SYNCS.ARRIVE.TRANS64.RED RZ, [UR4], R6 ;  /* 0x00000006ffff79a7 */ /* 0x0003e20008000404 */
[----:B------:R-:W-:Y:S01]  /*38e0*/  SHF.L.U32 R7, R0, R10, RZ ;  /* 0x0000000a00077219 */ /* 0x000fe200000006ff */
[----:B------:R1:W-:Y:S04]  /*38f0*/  STS [UR6+0x1c0], R9 ;  /* 0x0001c009ff007988 */ /* 0x0003e80008000806 */
[----:B------:R1:W-:Y:S04]  /*3900*/  STAS [R4.64], R10 ;  /* 0x0000000a04007dbd */ /* 0x0003e8000c0008ff */
[----:B------:R1:W-:Y:S04]  /*3910*/  ATOMS.OR RZ, [UR5+0x14], R8 ;  /* 0x00001408ffff798c */ /* 0x0003e8000b000005 */
[----:B------:R1:W-:Y:S04]  /*3920*/  ATOMS.OR RZ, [UR5+0x18], R7 ;  /* 0x00001807ffff798c */ /* 0x0003e8000b000005 */
[----:B------:R1:W-:Y:S02]  /*3930*/  ATOMS.XOR RZ, [UR5+0x10], R0 ;  /* 0x00001000ffff798c */ /* 0x0003e4000b800005 */
.L_x_67:
[----:B------:R-:W-:Y:S05]  /*3940*/  BSYNC B0 ;  /* 0x0000000000007941 */ /* 0x000fea0003800000 */
.L_x_66:
[----:B------:R-:W-:Y:S05]  /*3950*/  BRA.U UP1, `(.L_x_72) ;  /* 0x00000001016c7547 */ /* 0x000fea000b800000 */
[----:B------:R-:W-:-:S03]  /*3960*/  UMOV UR4, 0xffffffff ;  /* 0xffffffff00047882 */ /* 0x000fc60000000000 */
[----:B------:R-:W-:Y:S05]  /*3970*/  BRA.DIV UR4, `(.L_x_73) ;  /* 0x0000005e042c7947 */ /* 0x000fea000b800000 */
[----:B------:R-:W-:-:S13]  /*3980*/  ELECT P0, URZ, PT ;  /* 0x0000000000ff782f */ /* 0x000fda0003800000 */
.L_x_191:
[----:B------:R-:W-:Y:S05]  /*3990*/  @!P0 BRA `(.L_x_72) ;  /* 0x00000000005c8947 */ /* 0x000fea0003800000 */
[----:B-1----:R-:W1:Y:S02]  /*39a0*/  LDS R4, [UR5+0x10] ;  /* 0x00001005ff047984 */ /* 0x002e640008000800 */
[----:B-1----:R-:W-:-:S04]  /*39b0*/  SHF.L.U32 R4, R4, 0x1f, RZ ;  /* 0x0000001f04047819 */ /* 0x002fc800000006ff */
[----:B------:R-:W1:Y:S02]  /*39c0*/  SYNCS.PHASECHK.TRANS64.TRYWAIT P0, [UR5+0x8], R4 ;  /* 0x00000804ff0075a7 */ /* 0x000e640008001105 */
[----:B-1----:R-:W-:Y:S05]  /*39d0*/  @P0 BRA `(.L_x_74) ;  /* 0x0000000000080947 */ /* 0x002fea0003800000 */
[----:B------:R-:W1:Y:S02]  /*39e0*/  SYNCS.PHASECHK.TRANS64.TRYWAIT P0, [UR5+0x8], R4 ;  /* 0x00000804ff0075a7 */ /* 0x000e640008001105 */
[----:B-1----:R-:W-:Y:S05]  /*39f0*/  @!P0 BRA `(.L_x_75) ;  /* 0x0000005c00308947 */ /* 0x002fea0003800000 */
.L_x_74:
[----:B------:R-:W2:Y:S01]  /*3a00*/  LDS R6, [UR6+0x1c0] ;  /* 0x0001c006ff067984 */ /* 0x000ea20008000800 */
[----:B-1----:R-:W-:Y:S02]  /*3a10*/  HFMA2 R0, -RZ, RZ, 0, 5.9604644775390625e-08 ;  /* 0x00000001ff007431 */ /* 0x002fe400000001ff */
[----:B------:R-:W-:Y:S01]  /*3a20*/  IMAD.MOV.U32 R4, RZ, RZ, 0xffff ;  /* 0x0000ffffff047424 */ /* 0x000fe200078e00ff */
[----:B------:R-:W-:Y:S01]  /*3a30*/  UPRMT UR4, UR49, 0x654, UR7 ;  /* 0x0000065431047896 */ /* 0x000fe20008000007 */
[----:B--2---:R-:W-:-:S03]  /*3a40*/  IMAD.SHL.U32 R5, R6, 0x20, RZ ;  /* 0x0000002006057824 */ /* 0x004fc600078e00ff */
[-C--:B------:R-:W-:Y:S02]  /*3a50*/  SHF.L.U32 R4, R4, R6.reuse, RZ ;  /* 0x0000000604047219 */ /* 0x080fe400000006ff */
[----:B------:R-:W-:Y:S01]  /*3a60*/  SHF.L.U32 R6, R0, R6, RZ ;  /* 0x0000000600067219 */ /* 0x000fe200000006ff */
[----:B------:R2:W-:Y:S04]  /*3a70*/  STS [UR6+0x1c0], R5 ;  /* 0x0001c005ff007988 */ /* 0x0005e80008000806 */
[----:B------:R2:W-:Y:S04]  /*3a80*/  ATOMS.OR RZ, [UR5+0x14], R4 ;  /* 0x00001404ffff798c */ /* 0x0005e8000b000005 */
[----:B------:R2:W-:Y:S01]  /*3a90*/  ATOMS.OR RZ, [UR5+0x18], R6 ;  /* 0x00001806ffff798c */ /* 0x0005e2000b000005 */
[----:B------:R-:W-:Y:S03]  /*3aa0*/  SYNCS.ARRIVE.TRANS64.RED.A1T0 RZ, [UR4], RZ ;  /* 0x000000ffffff79a7 */ /* 0x000fe60008100404 */
[----:B------:R2:W-:Y:S01]  /*3ab0*/  ATOMS.XOR RZ, [UR5+0x10], R0 ;  /* 0x00001000ffff798c */ /* 0x0005e2000b800005 */
[----:B------:R-:W-:Y:S05]  /*3ac0*/  BRA `(.L_x_72) ;  /* 0x0000000000107947 */ /* 0x000fea0003800000 */
.L_x_65:
[----:B------:R-:W-:Y:S02]  /*3ad0*/  MOV R0, 0xffffffff ;  /* 0xffffffff00007802 */ /* 0x000fe40000000f00 */
[----:B------:R-:W-:-:S03]  /*3ae0*/  MOV R4, 0x3b10 ;  /* 0x00003b1000047802 */ /* 0x000fc60000000f00 */
[----:B------:R1:W-:Y:S04]  /*3af0*/  STS [UR6+0x1c0], R0 ;  /* 0x0001c000ff007988 */ /* 0x0003e80008000806 */
[----:B-1---5:R-:W-:Y:S05]  /*3b00*/  CALL.REL.NOINC `($__internal_1_$__cuda_sm10x_tcgen05_guardrail_trap_phase_invalid_during_alloc) ;  /* 0x0000006400047944 */ /* 0x022fea0003c00000 */
.L_x_72:
[----:B------:R-:W-:Y:S05]  /*3b10*/  WARPSYNC.ALL ;  /* 0x0000000000007948 */ /* 0x000fea0003800000 */
[----:B------:R-:W3:Y:S01]  /*3b20*/  S2UR UR4, SR_CgaCtaId ;  /* 0x00000000000479c3 */ /* 0x000ee20000008800 */
[----:B------:R-:W-:Y:S01]  /*3b30*/  UMOV UR26, 0x400 ;  /* 0x00000400001a7882 */ /* 0x000fe20000000000 */
[----:B------:R-:W-:-:S06]  /*3b40*/  NOP ;  /* 0x0000000000007918 */ /* 0x000fcc0000000000 */
[----:B------:R-:W-:Y:S06]  /*3b50*/  BAR.ARV 0x6, 0xa0 ;  /* 0x0182800000007b1d */ /* 0x000fec0000002000 */
[----:B------:R-:W4:Y:S01]  /*3b60*/  LDCU UR6, c[0x0][0x38c] ;  /* 0x00007180ff0677ac */ /* 0x000f220008000800 */
[----:B------:R-:W-:Y:S01]  /*3b70*/  LOP3.LUT R3, R3, 0xffff, RZ, 0xc0, !PT ;  /* 0x0000ffff03037812 */ /* 0x000fe200078ec0ff */
[----:B-1----:R-:W-:Y:S01]  /*3b80*/  IMAD.MOV.U32 R9, RZ, RZ, 0x1 ;  /* 0x00000001ff097424 */ /* 0x002fe200078e00ff */
[----:B------:R-:W-:Y:S01]  /*3b90*/  LOP3.LUT R2, R2, 0xffff, RZ, 0xc0, !PT ;  /* 0x0000ffff02027812 */ /* 0x000fe200078ec0ff */
[----:B------:R-:W-:Y:S01]  /*3ba0*/  IMAD.MOV.U32 R8, RZ, RZ, RZ ;  /* 0x000000ffff087224 */ /* 0x000fe200078e00ff */
[----:B------:R-:W-:Y:S01]  /*3bb0*/  R2UR UR28, R3 ;  /* 0x00000000031c72ca */ /* 0x000fe200000e0000 */
[----:B------:R-:W-:Y:S01]  /*3bc0*/  UMOV UR32, URZ ;  /* 0x000000ff00207c82 */ /* 0x000fe20008000000 */
[----:B------:R-:W-:-:S02]  /*3bd0*/  R2UR UR42, R2 ;  /* 0x00000000022a72ca */ /* 0x000fc400000e0000 */
[----:B------:R-:W-:Y:S01]  /*3be0*/  CS2R R2, SRZ ;  /* 0x0000000000027805 */ /* 0x000fe2000001ff00 */
[----:B------:R-:W-:Y:S01]  /*3bf0*/  UMOV UR23, URZ ;  /* 0x000000ff00177c82 */ /* 0x000fe20008000000 */
[----:B---3--:R-:W-:Y:S01]  /*3c00*/  ULEA UR26, UR4, UR26, 0x18 ;  /* 0x0000001a041a7291 */ /* 0x008fe2000f8ec0ff */
[----:B------:R-:W-:Y:S01]  /*3c10*/  UMOV UR22, URZ ;  /* 0x000000ff00167c82 */ /* 0x000fe20008000000 */
[----:B------:R-:W-:Y:S02]  /*3c20*/  UISETP.NE.AND UP3, UPT, UR48, URZ, UPT ;  /* 0x000000ff3000728c */ /* 0x000fe4000bf65270 */
[----:B------:R-:W-:Y:S02]  /*3c30*/  UIADD3 UR5, UPT, UPT, UR26, 0x8400, URZ ;  /* 0x000084001a057890 */ /* 0x000fe4000fffe0ff */
[----:B------:R-:W-:-:S03]  /*3c40*/  UIADD3 UR4, UPT, UPT, UR26, 0x20400, URZ ;  /* 0x000204001a047890 */ /* 0x000fc6000fffe0ff */
[----:B--2---:R-:W1:Y:S01]  /*3c50*/  LDS R0, [UR26+0x1c0] ;  /* 0x0001c01aff007984 */ /* 0x004e620008000800 */
[----:B----4-:R-:W-:Y:S02]  /*3c60*/  UIADD3 UR6, UPT, UPT, UR6, 0x1f, URZ ;  /* 0x0000001f06067890 */ /* 0x010fe4000fffe0ff */
[----:B------:R-:W-:Y:S02]  /*3c70*/  USHF.R.U32.HI UR5, URZ, 0x4, UR5 ;  /* 0x00000004ff057899 */ /* 0x000fe40008011605 */
[----:B------:R-:W-:Y:S02]  /*3c80*/  USHF.R.S32.HI UR33, URZ, 0x1f, UR6 ;  /* 0x0000001fff217899 */ /* 0x000fe40008011406 */
[----:B------:R-:W-:Y:S02]  /*3c90*/  USHF.R.U32.HI UR4, URZ, 0x4, UR4 ;  /* 0x00000004ff047899 */ /* 0x000fe40008011604 */
[----:B------:R-:W-:Y:S02]  /*3ca0*/  ULEA.HI UR33, UR33, UR6, URZ, 0x5 ;  /* 0x0000000621217291 */ /* 0x000fe4000f8f28ff */
[----:B------:R-:W-:-:S02]  /*3cb0*/  ULOP3.LUT UR5, UR5, 0x3fff, URZ, 0xc0, !UPT ;  /* 0x00003fff05057892 */ /* 0x000fc4000f8ec0ff */
[----:B------:R-:W-:Y:S02]  /*3cc0*/  USHF.R.S32.HI UR33, URZ, 0x5, UR33 ;  /* 0x00000005ff217899 */ /* 0x000fe40008011421 */
[----:B------:R-:W-:Y:S02]  /*3cd0*/  ULOP3.LUT UR30, UR4, 0x3fff, URZ, 0xc0, !UPT ;  /* 0x00003fff041e7892 */ /* 0x000fe4000f8ec0ff */
[----:B------:R-:W-:Y:S01]  /*3ce0*/  UISETP.LT.AND UP0, UPT, UR33, 0x1, UPT ;  /* 0x000000012100788c */ /* 0x000fe2000bf01270 */
[----:B------:R-:W-:Y:S01]  /*3cf0*/  UMOV UR40, 0x0 ;  /* 0x0000000000287882 */ /* 0x000fe20000000000 */
[----:B------:R-:W-:Y:S01]  /*3d00*/  UMOV UR41, 0x8200910 ;  /* 0x0820091000297882 */ /* 0x000fe20000000000 */
[----:B------:R-:W-:Y:S02]  /*3d10*/  ULOP3.LUT UR29, UR5, 0x10000, URZ, 0xfc, !UPT ;  /* 0x00010000051d7892 */ /* 0x000fe4000f8efcff */
[----:B------:R-:W-:Y:S02]  /*3d20*/  ULOP3.LUT UR30, UR30, 0x10000, URZ, 0xfc, !UPT ;  /* 0x000100001e1e7892 */ /* 0x000fe4000f8efcff */
[----:B------:R-:W-:Y:S01]  /*3d30*/  USEL UR43, UR33, 0x1, !UP0 ;  /* 0x00000001212b7887 */ /* 0x000fe2000c000000 */
[----:B------:R-:W-:Y:S01]  /*3d40*/  UMOV UR38, 0x0 ;  /* 0x0000000000267882 */ /* 0x000fe20000000000 */
[----:B------:R-:W-:Y:S01]  /*3d50*/  UMOV UR39, 0x8200910 ;  /* 0x0820091000277882 */ /* 0x000fe20000000000 */
[----:B------:R-:W-:Y:S01]  /*3d60*/  UMOV UR36, 0x0 ;  /* 0x0000000000247882 */ /* 0x000fe20000000000 */
[----:B------:R-:W-:Y:S01]  /*3d70*/  UMOV UR37, 0x8200910 ;  /* 0x0820091000257882 */ /* 0x000fe20000000000 */
[----:B------:R-:W-:Y:S01]  /*3d80*/  UMOV UR34, 0x0 ;  /* 0x0000000000227882 */ /* 0x000fe20000000000 */
[----:B------:R-:W-:Y:S01]  /*3d90*/  UMOV UR35, 0x8200910 ;  /* 0x0820091000237882 */ /* 0x000fe20000000000 */
[----:B-1----:R-:W-:-:S15]  /*3da0*/  R2UR UR44, R0 ;  /* 0x00000000002c72ca */ /* 0x002fde00000e0000 */
.L_x_83:
[C---:B------:R-:W-:Y:S02]  /*3db0*/  LEA R0, R8.reuse, UR26, 0x3 ;  /* 0x0000001a08007c11 */ /* 0x040fe4000f8e18ff */
[----:B------:R-:W-:Y:S02]  /*3dc0*/  SHF.L.U32 R4, R3, 0x1f, RZ ;  /* 0x0000001f03047819 */ /* 0x000fe400000006ff */
[----:B------:R-:W-:Y:S02]  /*3dd0*/  LEA R5, R8, UR26, 0x4 ;  /* 0x0000001a08057c11 */ /* 0x000fe4000f8e20ff */
[----:B------:R-:W1:Y:S02]  /*3de0*/  SYNCS.PHASECHK.TRANS64.TRYWAIT P0, [R0+URZ+0x110], R4 ;  /* 0x00011004000075a7 */ /* 0x000e6400080011ff */
[----:B-1-3--:R-:W-:Y:S05]  /*3df0*/  @!P0 BRA `(.L_x_76) ;  /* 0x0000005800488947 */ /* 0x00afea0003800000 */
.L_x_192:
[----:B-1----:R-:W1:Y:S01]  /*3e00*/  LDS.128 R4, [R5+0x1a0] ;  /* 0x0001a00005047984 */ /* 0x002e620000000c00 */
[----:B------:R-:W-:Y:S02]  /*3e10*/  VIADD R0, R0, 0x120 ;  /* 0x0000012000007836 */ /* 0x000fe40000000000 */
[----:B------:R-:W-:Y:S01]  /*3e20*/  VIADD R8, R8, 0x1 ;  /* 0x0000000108087836 */ /* 0x000fe20000000000 */
[----:B------:R-:W-:Y:S01]  /*3e30*/  @!PT LDS RZ, [RZ] ;  /* 0x00000000fffff984 */ /* 0x000fe20000000800 */
[----:B------:R-:W-:Y:S01]  /*3e40*/  @!PT LDS RZ, [RZ] ;  /* 0x00000000fffff984 */ /* 0x000fe20000000800 */
[----:B------:R-:W-:Y:S01]  /*3e50*/  @!PT LDS RZ, [RZ] ;  /* 0x00000000fffff984 */ /* 0x000fe20000000800 */
[----:B------:R-:W-:Y:S01]  /*3e60*/  @!PT LDS RZ, [RZ] ;  /* 0x00000000fffff984 */ /* 0x000fe20000000800 */
[----:B------:R2:W-:Y:S06]  /*3e70*/  MEMBAR.ALL.CTA ;  /* 0x0000000000007992 */ /* 0x0005ec0000008000 */
[----:B--2---:R-:W2:Y:S01]  /*3e80*/  FENCE.VIEW.ASYNC.S ;  /* 0x00000000000073c6 */ /* 0x004ea20000000000 */
[----:B------:R-:W-:-:S04]  /*3e90*/  PRMT R0, RZ, 0x654, R0 ;  /* 0x00000654ff007816 */ /* 0x000fc80000000000 */
[----:B--2---:R2:W-:Y:S01]  /*3ea0*/  SYNCS.ARRIVE.TRANS64.RED.A1T0 RZ, [R0+URZ], RZ ;  /* 0x000000ff00ff79a7 */ /* 0x0045e200081004ff */
[----:B-1----:R-:W-:Y:S01]  /*3eb0*/  LOP3.LUT P1, RZ, R6, 0x1, RZ, 0xc0, !PT ;  /* 0x0000000106ff7812 */ /* 0x002fe2000782c0ff */
[----:B--2---:R-:W-:-:S12]  /*3ec0*/  BRA.U UP3, `(.L_x_77) ;  /* 0x0000000503087547 */ /* 0x004fd8000b800000 */
[----:B------:R-:W1:Y:S01]  /*3ed0*/  LDCU UR4, c[0x0][0x38c] ;  /* 0x00007180ff0477ac */ /* 0x000e620008000800 */
[----:B------:R-:W-:Y:S02]  /*3ee0*/  PLOP3.LUT P2, PT, PT, PT, PT, 0x80, 0x8 ;  /* 0x000000000008781c */ /* 0x000fe40003f4f070 */
[----:B------:R-:W-:Y:S01]  /*3ef0*/  SHF.L.U32 R4, R9, 0x1f, RZ ;  /* 0x0000001f09047819 */ /* 0x000fe200000006ff */
[----:B------:R-:W-:Y:S02]  /*3f00*/  ULEA UR31, UR32, UR26, 0x3 ;  /* 0x0000001a201f7291 */ /* 0x000fe4000f8e18ff */
[----:B------:R-:W-:Y:S02]  /*3f10*/  ULEA UR11, UR32, UR44, 0x6 ;  /* 0x0000002c200b7291 */ /* 0x000fe4000f8e30ff */
[----:B-1----:R-:W-:-:S06]  /*3f20*/  UISETP.GE.AND UP0, UPT, UR4, 0x1, UPT ;  /* 0x000000010400788c */ /* 0x002fcc000bf06270 */
[----:B------:R-:W-:-:S05]  /*3f30*/  PLOP3.LUT P0, PT, PT, PT, UP0, 0x80, 0x8 ;  /* 0x000000000008781c */ /* 0x000fca0003f0f008 */
[----:B------:R-:W-:-:S08]  /*3f40*/  @UP0 ULEA UR4, UR23, UR26, 0x3 ;  /* 0x0000001a17040291 */ /* 0x000fd0000f8e18ff */
[----:B------:R-:W-:-:S04]  /*3f50*/  @P0 SHF.L.U32 R0, R2, 0x1f, RZ ;  /* 0x0000001f02000819 */ /* 0x000fc800000006ff */
[----:B------:R1:W2:Y:S01]  /*3f60*/  @P0 SYNCS.PHASECHK.TRANS64.TRYWAIT P2, [UR4], R0 ;  /* 0x00000000ff0005a7 */ /* 0x0002a20008041104 */
[----:B------:R-:W3:Y:S02]  /*3f70*/  SYNCS.PHASECHK.TRANS64.TRYWAIT P0, [UR31+0x150], R4 ;  /* 0x00015004ff0075a7 */ /* 0x000ee4000800111f */
[----:B-123--:R-:W-:Y:S05]  /*3f80*/  @!P0 BRA `(.L_x_78) ;  /* 0x0000005400f88947 */ /* 0x00efea0003800000 */
.L_x_194:
[----:B------:R-:W-:Y:S01]  /*3f90*/  UMOV UR27, UR22 ;  /* 0x00000016001b7c82 */ /* 0x000fe20008000000 */
[----:B------:R-:W-:Y:S05]  /*3fa0*/  BRA.U !UP0, `(.L_x_79) ;  /* 0x0000000108c07547 */ /* 0x000fea000b800000 */
[----:B------:R-:W-:Y:S02]  /*3fb0*/  UIADD3 UR27, UPT, UPT, UR43, UR22, URZ ;  /* 0x000000162b1b7290 */ /* 0x000fe4000fffe0ff */
[----:B------:R-:W-:Y:S01]  /*3fc0*/  UPLOP3.LUT UP2, UPT, UPT, UPT, UPT, 0x40, 0x4 ;  /* 0x000000000004789c */ /* 0x000fe20003f4e870 */
[----:B------:R-:W-:Y:S01]  /*3fd0*/  UMOV UR24, UR33 ;  /* 0x0000002100187c82 */ /* 0x000fe20008000000 */
[----:B------:R-:W-:-:S09]  /*3fe0*/  UMOV UR10, UR23 ;  /* 0x00000017000a7c82 */ /* 0x000fd20008000000 */
.L_x_82:
[----:B--2---:R-:W-:Y:S01]  /*3ff0*/  ULEA UR5, UR10, UR26, 0x3 ;  /* 0x0000001a0a057291 */ /* 0x004fe2000f8e18ff */
[----:B---3--:R-:W-:Y:S11]  /*4000*/  @P2 BRA `(.L_x_80) ;  /* 0x00000000000c2947 */ /* 0x008ff60003800000 */
[----:B-1----:R-:W-:Y:S04]  /*4010*/  SHF.L.U32 R4, R2, 0x1f, RZ ;  /* 0x0000001f02047819 */ /* 0x002fe800000006ff */
[----:B------:R-:W1:Y:S02]  /*4020*/  SYNCS.PHASECHK.TRANS64.TRYWAIT P0, [UR5], R4 ;  /* 0x00000004ff0075a7 */ /* 0x000e640008001105 */
[----:B-1----:R-:W-:Y:S05]  /*4030*/  @!P0 BRA `(.L_x_81) ;  /* 0x0000005400e48947 */ /* 0x002fea0003800000 */
.L_x_80:
[----:B------:R-:W-:Y:S01]  /*4040*/  UISETP.NE.AND UP0, UPT, UR24, 0x1, UPT ;  /* 0x000000011800788c */ /* 0x000fe2000bf05270 */
[----:B------:R-:W-:Y:S01]  /*4050*/  PLOP3.LUT P2, PT, PT, PT, PT, 0x80, 0x8 ;  /* 0x000000000008781c */ /* 0x000fe20003f4f070 */
[----:B------:R-:W-:Y:S02]  /*4060*/  UIADD3 UR4, UPT, UPT, UR10, 0x1, URZ ;  /* 0x000000010a047890 */ /* 0x000fe4000fffe0ff */
[----:B------:R-:W-:Y:S02]  /*4070*/  UIADD3 UR25, UPT, UPT, UR5, 0x60, URZ ;  /* 0x0000006005197890 */ /* 0x000fe4000fffe0ff */
[----:B------:R-:W-:Y:S01]  /*4080*/  UISETP.NE.AND UP1, UPT, UR4, 0xc, UPT ;  /* 0x0000000c0400788c */ /* 0x000fe2000bf25270 */
[----:B------:R-:W-:Y:S01]  /*4090*/  PLOP3.LUT P0, PT, PT, PT, UP0, 0x80, 0x8 ;  /* 0x000000000008781c */ /* 0x000fe20003f0f008 */
[----:B------:R-:W-:Y:S02]  /*40a0*/  UIADD3 UR22, UPT, UPT, UR22, 0x1, URZ ;  /* 0x0000000116167890 */ /* 0x000fe4000fffe0ff */
[----:B------:R-:W-:Y:S02]  /*40b0*/  USEL UR6, URZ, 0x1, UP1 ;  /* 0x00000001ff067887 */ /* 0x000fe40008800000 */
[----:B------:R-:W-:Y:S02]  /*40c0*/  USEL UR23, UR4, URZ, UP1 ;  /* 0x000000ff04177287 */ /* 0x000fe40008800000 */
[----:B------:R-:W-:Y:S02]  /*40d0*/  UIADD3 UR24, UPT, UPT, UR24, -0x1, URZ ;  /* 0xffffffff18187890 */ /* 0x000fe4000fffe0ff */
[----:B------:R-:W-:Y:S01]  /*40e0*/  @UP0 ULEA UR4, UR23, UR26, 0x3 ;  /* 0x0000001a17040291 */ /* 0x000fe2000f8e18ff */
[----:B------:R-:W-:Y:S01]  /*40f0*/  LOP3.LUT R2, R2, UR6, RZ, 0x3c, !PT ;  /* 0x0000000602027c12 */ /* 0x000fe2000f8e3cff */
[----:B------:R-:W-:Y:S02]  /*4100*/  ULEA UR6, UR10, UR30, 0x9 ;  /* 0x0000001e0a067291 */ /* 0x000fe4000f8e48ff */
[----:B------:R-:W-:Y:S01]  /*4110*/  UISETP.NE.AND UP0, UPT, UR22, UR27, UPT ;  /* 0x0000001b1600728c */ /* 0x000fe2000bf05270 */
[----:B-1----:R-:W-:Y:S01]  /*4120*/  @P0 SHF.L.U32 R0, R2, 0x1f, RZ ;  /* 0x0000001f02000819 */ /* 0x002fe200000006ff */
[----:B------:R-:W-:Y:S02]  /*4130*/  UIADD3 UR20, UPT, UPT, UR6, 0x2, URZ ;  /* 0x0000000206147890 */ /* 0x000fe4000fffe0ff */
[----:B------:R-:W-:Y:S01]  /*4140*/  UIADD3 UR16, UPT, UPT, UR6, 0x4, URZ ;  /* 0x0000000406107890 */ /* 0x000fe2000fffe0ff */
[----:B------:R2:W3:Y:S01]  /*4150*/  @P0 SYNCS.PHASECHK.TRANS64.TRYWAIT P2, [UR4], R0 ;  /* 0x00000000ff0005a7 */ /* 0x0004e20008041104 */
[----:B------:R-:W-:Y:S02]  /*4160*/  ULEA UR4, UR10, UR29, 0x9 ;  /* 0x0000001d0a047291 */ /* 0x000fe4000f8e48ff */
[----:B------:R-:W-:Y:S02]  /*4170*/  UIADD3 UR12, UPT, UPT, UR6, 0x6, URZ ;  /* 0x00000006060c7890 */ /* 0x000fe4000fffe0ff */
[----:B------:R-:W-:Y:S02]  /*4180*/  UIADD3 UR18, UPT, UPT, UR4, 0x2, URZ ;  /* 0x0000000204127890 */ /* 0x000fe4000fffe0ff */
[----:B------:R-:W-:Y:S02]  /*4190*/  UIADD3 UR14, UPT, UPT, UR4, 0x4, URZ ;  /* 0x00000004040e7890 */ /* 0x000fe4000fffe0ff */
[----:B------:R-:W-:Y:S01]  /*41a0*/  UIADD3 UR8, UPT, UPT, UR4, 0x6, URZ ;  /* 0x0000000604087890 */ /* 0x000fe2000fffe0ff */
[----:B------:R-:W-:Y:S01]  /*41b0*/  UMOV UR7, 0x40004040 ;  /* 0x4000404000077882 */ /* 0x000fe20000000000 */
[----:B------:R-:W-:Y:S01]  /*41c0*/  UMOV UR5, 0x40004040 ;  /* 0x4000404000057882 */ /* 0x000fe20000000000 */
[----:B------:R-:W-:Y:S01]  /*41d0*/  UMOV UR21, 0x40004040 ;  /* 0x4000404000157882 */ /* 0x000fe20000000000 */
[----:B------:R2:W-:Y:S01]  /*41e0*/  UTCHMMA.2CTA gdesc[UR4], gdesc[UR6], tmem[UR11], tmem[UR40], idesc[UR41], UP2 ;  /* 0x00ff2806040075ea */ /* 0x0005e2000920000b */
[----:B------:R-:W-:Y:S01]  /*41f0*/  UPLOP3.LUT UP2, UPT, UPT, UPT, UPT, 0x80, 0x8 ;  /* 0x000000000008789c */ /* 0x000fe20003f4f070 */
[----:B------:R-:W-:Y:S01]  /*4200*/  UMOV UR19, 0x40004040 ;  /* 0x4000404000137882 */ /* 0x000fe20000000000 */
[----:B------:R-:W-:Y:S01]  /*4210*/  UMOV UR17, 0x40004040 ;  /* 0x4000404000117882 */ /* 0x000fe20000000000 */
[----:B------:R2:W-:Y:S01]  /*4220*/  UTCHMMA.2CTA gdesc[UR18], gdesc[UR20], tmem[UR11], tmem[UR38], idesc[UR39], UPT ;  /* 0x00ff2614120075ea */ /* 0x0005e2000ba0000b */
[----:B------:R-:W-:Y:S01]  /*4230*/  UMOV UR15, 0x40004040 ;  /* 0x40004040000f7882 */ /* 0x000fe20000000000 */
[----:B------:R-:W-:Y:S01]  /*4240*/  UMOV UR13, 0x40004040 ;  /* 0x40004040000d7882 */ /* 0x000fe20000000000 */
[----:B------:R-:W-:Y:S01]  /*4250*/  UMOV UR9, 0x40004040 ;  /* 0x4000404000097882 */ /* 0x000fe20000000000 */
[----:B------:R2:W-:Y:S01]  /*4260*/  UTCHMMA.2CTA gdesc[UR14], gdesc[UR16], tmem[UR11], tmem[UR36], idesc[UR37], UPT ;  /* 0x00ff24100e0075ea */ /* 0x0005e2000ba0000b */
[----:B------:R2:W-:Y:S01]  /*4270*/  UTCHMMA.2CTA gdesc[UR8], gdesc[UR12], tmem[UR11], tmem[UR34], idesc[UR35], UPT ;  /* 0x00ff220c080075ea */ /* 0x0005e2000ba0000b */
[----:B------:R2:W-:Y:S01]  /*4280*/  UTCBAR.2CTA.MULTICAST [UR25], URZ, UR28 ;  /* 0x000000ff190073e9 */ /* 0x0005e2000820081c */
[----:B------:R-:W-:Y:S01]  /*4290*/  UMOV UR10, UR23 ;  /* 0x00000017000a7c82 */ /* 0x000fe20008000000 */
[----:B------:R-:W-:Y:S05]  /*42a0*/  BRA.U UP0, `(.L_x_82) ;  /* 0xfffffffd00507547 */ /* 0x000fea000b83ffff */
.L_x_79:
[----:B--2---:R-:W-:Y:S01]  /*42b0*/  UIADD3 UR4, UPT, UPT, UR31, 0x130, URZ ;  /* 0x000001301f047890 */ /* 0x004fe2000fffe0ff */
[----:B------:R-:W-:-:S08]  /*42c0*/  UMOV UR22, UR27 ;  /* 0x0000001b00167c82 */ /* 0x000fd00008000000 */
[----:B------:R2:W-:Y:S01]  /*42d0*/  UTCBAR.2CTA.MULTICAST [UR4], URZ, UR42 ;  /* 0x000000ff040073e9 */ /* 0x0005e2000820082a */
[----:B------:R-:W-:Y:S02]  /*42e0*/  NOP ;  /* 0x0000000000007918 */ /* 0x000fe40000000000 */
.L_x_77:
[----:B--2---:R-:W-:Y:S01]  /*42f0*/  UIADD3 UR4, UPT, UPT, UR32, 0x1, URZ ;  /* 0x0000000120047890 */ /* 0x004fe2000fffe0ff */
[----:B------:R-:W-:-:S03]  /*4300*/  ISETP.NE.AND P0, PT, R8, 0x2, PT ;  /* 0x000000020800780c */ /* 0x000fc60003f05270 */
[----:B------:R-:W-:Y:S01]  /*4310*/  UISETP.NE.AND UP0, UPT, UR4, 0x4, UPT ;  /* 0x000000040400788c */ /* 0x000fe2000bf05270 */
[----:B-1----:R-:W-:Y:S02]  /*4320*/  SEL R0, RZ, 0x1, P0 ;  /* 0x00000001ff007807 */ /* 0x002fe40000000000 */
[----:B------:R-:W-:Y:S01]  /*4330*/  SEL R8, R8, RZ, P0 ;  /* 0x000000ff08087207 */ /* 0x000fe20000000000 */
[----:B------:R-:W-:Y:S01]  /*4340*/  USEL UR5, URZ, 0x1, UP0 ;  /* 0x00000001ff057887 */ /* 0x000fe20008000000 */
[----:B------:R-:W-:Y:S01]  /*4350*/  LOP3.LUT R3, R3, R0, RZ, 0x3c, !PT ;  /* 0x0000000003037212 */ /* 0x000fe200078e3cff */
[----:B------:R-:W-:-:S04]  /*4360*/  USEL UR32, UR4, URZ, UP0 ;  /* 0x000000ff04207287 */ /* 0x000fc80008000000 */
[----:B------:R-:W-:Y:S01]  /*4370*/  LOP3.LUT R9, R9, UR5, RZ, 0x3c, !PT ;  /* 0x0000000509097c12 */ /* 0x000fe2000f8e3cff */
[----:B------:R-:W-:Y:S07]  /*4380*/  @P1 BRA `(.L_x_83) ;  /* 0xfffffff800881947 */ /* 0x000fee000383ffff */
[----:B------:R-:W1:Y:S01]  /*4390*/  S2UR UR8, SR_CgaCtaId ;  /* 0x00000000000879c3 */ /* 0x000e620000008800 */
[----:B------:R-:W-:Y:S01]  /*43a0*/  ELECT P0, URZ, PT ;  /* 0x0000000000ff782f */ /* 0x000fe20003800000 */
[----:B------:R-:W-:Y:S01]  /*43b0*/  HFMA2 R0, -RZ, RZ, 0, 5.9604644775390625e-08 ;  /* 0x00000001ff007431 */ /* 0x000fe200000001ff */
[----:B------:R-:W-:-:S05]  /*43c0*/  UMOV UR4, 0x40 ;  /* 0x0000004000047882 */ /* 0x000fca0000000000 */
[----:B------:R-:W-:Y:S01]  /*43d0*/  UVIRTCOUNT.DEALLOC.SMPOOL 0x80 ;  /* 0x000000800000784c */ /* 0x000fe20000000000 */
[----:B------:R-:W-:Y:S02]  /*43e0*/  UISETP.NE.AND UP1, UPT, UR48, URZ, UPT ;  /* 0x000000ff3000728c */ /* 0x000fe4000bf25270 */
[----:B-1----:R-:W-:-:S09]  /*43f0*/  ULEA UR8, UR8, UR4, 0x18 ;  /* 0x0000000408087291 */ /* 0x002fd2000f8ec0ff */
[----:B------:R1:W-:Y:S01]  /*4400*/  @P0 STS.U8 [UR8+0x1c], R0 ;  /* 0x00001c00ff000988 */ /* 0x0003e20008000008 */
[----:B------:R-:W-:Y:S05]  /*4410*/  BRA.U UP1, `(.L_x_84) ;  /* 0x0000000101a07547 */ /* 0x000fea000b800000 */
[----:B------:R-:W-:Y:S01]  /*4420*/  UIADD3 UR7, UPT, UPT, UR26, 0x150, URZ ;  /* 0x000001501a077890 */ /* 0x000fe2000fffe0ff */
[----:B------:R-:W-:-:S03]  /*4430*/  SHF.L.U32 R2, R9, 0x1f, RZ ;  /* 0x0000001f09027819 */ /* 0x000fc600000006ff */
[----:B------:R-:W-:-:S09]  /*4440*/  ULEA UR4, UR32, UR7, 0x3 ;  /* 0x0000000720047291 */ /* 0x000fd2000f8e18ff */
[----:B------:R-:W2:Y:S02]  /*4450*/  SYNCS.PHASECHK.TRANS64.TRYWAIT P0, [UR4], R2 ;  /* 0x00000002ff0075a7 */ /* 0x000ea40008001104 */
[----:B--2---:R-:W-:Y:S05]  /*4460*/  @!P0 BRA `(.L_x_85) ;  /* 0x0000005000f08947 */ /* 0x004fea0003800000 */
.L_x_197:
        /* <DEDUP_REMOVED lines=9> */
.L_x_199:
        /* <DEDUP_REMOVED lines=9> */
.L_x_201:
[----:B------:R-:W-:-:S04]  /*4590*/  UIADD3 UR4, UPT, UPT, UR4, 0x1, URZ ;  /* 0x0000000104047890 */ /* 0x000fc8000fffe0ff */
[----:B------:R-:W-:-:S04]  /*45a0*/  UISETP.NE.AND UP0, UPT, UR4, 0x4, UPT ;  /* 0x000000040400788c */ /* 0x000fc8000bf05270 */
[----:B------:R-:W-:Y:S02]  /*45b0*/  USEL UR5, URZ, 0x1, UP0 ;  /* 0x00000001ff057887 */ /* 0x000fe40008000000 */
[----:B------:R-:W-:-:S04]  /*45c0*/  USEL UR4, UR4, URZ, UP0 ;  /* 0x000000ff04047287 */ /* 0x000fc80008000000 */
[----:B------:R-:W-:Y:S01]  /*45d0*/  ULEA UR4, UR4, UR7, 0x3 ;  /* 0x0000000704047291 */ /* 0x000fe2000f8e18ff */
[----:B------:R-:W-:-:S04]  /*45e0*/  LOP3.LUT R2, R2, UR5, RZ, 0x3c, !PT ;  /* 0x0000000502027c12 */ /* 0x000fc8000f8e3cff */
[----:B------:R-:W-:Y:S01]  /*45f0*/  SHF.L.U32 R2, R2, 0x1f, RZ ;  /* 0x0000001f02027819 */ /* 0x000fe200000006ff */
[----:B-1----:R-:W-:-:S04]  /*4600*/  IMAD.U32 R0, RZ, RZ, UR4 ;  /* 0x00000004ff007e24 */ /* 0x002fc8000f8e00ff */
[----:B------:R1:W2:Y:S03]  /*4610*/  SYNCS.PHASECHK.TRANS64.TRYWAIT P0, [R0+URZ], R2 ;  /* 0x00000002000075a7 */ /* 0x0002a600080011ff */
[----:B--2---:R-:W-:Y:S05]  /*4620*/  @!P0 NANOSLEEP.SYNCS 0x989680 ;  /* 0x009896800000895d */ /* 0x004fea0003900000 */
[----:B------:R-:W2:Y:S02]  /*4630*/  @!P0 SYNCS.PHASECHK.TRANS64 P0, [R0+URZ], R2 ;  /* 0x00000002000085a7 */ /* 0x000ea400080010ff */
[----:B--2---:R-:W-:Y:S05]  /*4640*/  @P0 BRA `(.L_x_88) ;  /* 0x0000000000200947 */ /* 0x004fea0003800000 */
.L_x_89:
[----:B--2---:R2:W4:Y:S02]  /*4650*/  SYNCS.PHASECHK.TRANS64.TRYWAIT P0, [R0+URZ], R2 ;  /* 0x00000002000075a7 */ /* 0x00452400080011ff */
[----:B----4-:R-:W-:Y:S05]  /*4660*/  @!P0 NANOSLEEP.SYNCS 0x989680 ;  /* 0x009896800000895d */ /* 0x010fea0003900000 */
[----:B------:R-:W4:Y:S02]  /*4670*/  @!P0 SYNCS.PHASECHK.TRANS64 P0, [R0+URZ], R2 ;  /* 0x00000002000085a7 */ /* 0x000f2400080010ff */
[----:B----4-:R-:W-:Y:S05]  /*4680*/  @!P0 BRA `(.L_x_89) ;  /* 0xfffffffc00f08947 */ /* 0x010fea000383ffff */
[----:B------:R-:W-:Y:S05]  /*4690*/  BRA `(.L_x_88) ;  /* 0x00000000000c7947 */ /* 0x000fea0003800000 */
.L_x_84:
[----:B------:R-:W-:-:S04]  /*46a0*/  UIADD3 UR4, UPT, UPT, UR26, 0x190, URZ ;  /* 0x000001901a047890 */ /* 0x000fc8000fffe0ff */
[----:B------:R-:W-:-:S09]  /*46b0*/  UPRMT UR4, UR49, 0x654, UR4 ;  /* 0x0000065431047896 */ /* 0x000fd20008000004 */
[----:B------:R-:W-:Y:S03]  /*46c0*/  SYNCS.ARRIVE.TRANS64.RED.A1T0 RZ, [UR4], RZ ;  /* 0x000000ffffff79a7 */ /* 0x000fe60008100404 */
.L_x_88:
[----:B-12---:R-:W-:Y:S01]  /*46d0*/  SHF.L.U32 R2, RZ, 0x1f, RZ ;  /* 0x0000001fff027819 */ /* 0x006fe200000006ff */
[----:B------:R-:W-:Y:S01]  /*46e0*/  UIADD3 UR4, UPT, UPT, UR26, 0x190, URZ ;  /* 0x000001901a047890 */ /* 0x000fe2000fffe0ff */
[----:B------:R-:W-:Y:S02]  /*46f0*/  PLOP3.LUT P0, PT, PT, PT, UP1, 0x80, 0x8 ;  /* 0x000000000008781c */ /* 0x000fe40003f0f018 */
[----:B------:R-:W1:Y:S02]  /*4700*/  SYNCS.PHASECHK.TRANS64.TRYWAIT P1, [UR26+0x190], R2 ;  /* 0x00019002ff0075a7 */ /* 0x000e64000802111a */
[----:B-1----:R-:W-:Y:S09]  /*4710*/  @!P1 BRA `(.L_x_90) ;  /* 0x00000050008c9947 */ /* 0x002ff20003800000 */
.L_x_203:
[----:B------:R-:W-:Y:S01]  /*4720*/  @!UP1 UPRMT UR4, UR49, 0x654, UR4 ;  /* 0x0000065431049896 */ /* 0x000fe20008000004 */
[----:B------:R-:W-:Y:S01]  /*4730*/  UMOV UR5, 0xffff ;  /* 0x0000ffff00057882 */ /* 0x000fe20000000000 */
[----:B------:R-:W-:-:S07]  /*4740*/  UMOV UR6, 0x1 ;  /* 0x0000000100067882 */ /* 0x000fce0000000000 */
[----:B------:R-:W-:Y:S01]  /*4750*/  @!P0 SYNCS.ARRIVE.TRANS64.RED.A1T0 RZ, [UR4], RZ ;  /* 0x000000ffffff89a7 */ /* 0x000fe20008100404 */
[----:B------:R-:W-:Y:S01]  /*4760*/  NOP ;  /* 0x0000000000007918 */ /* 0x000fe20000000000 */
[----:B-1----:R-:W1:Y:S01]  /*4770*/  LDS R0, [UR8+0x14] ;  /* 0x00001408ff007984 */ /* 0x002e620008000800 */
[----:B------:R-:W-:-:S04]  /*4780*/  ULOP3.LUT UR4, UR44, 0xffff, URZ, 0xc0, !UPT ;  /* 0x0000ffff2c047892 */ /* 0x000fc8000f8ec0ff */
[----:B------:R-:W-:-:S04]  /*4790*/  USHF.R.U32.HI UR4, URZ, 0x5, UR4 ;  /* 0x00000005ff047899 */ /* 0x000fc80008011604 */
[----:B------:R-:W-:Y:S02]  /*47a0*/  USHF.L.U32 UR5, UR5, UR4, URZ ;  /* 0x0000000405057299 */ /* 0x000fe400080006ff */
[----:B------:R-:W-:-:S04]  /*47b0*/  USHF.L.U32 UR4, UR6, UR4, URZ ;  /* 0x0000000406047299 */ /* 0x000fc800080006ff */
[----:B-1----:R-:W-:-:S04]  /*47c0*/  LOP3.LUT R0, R0, UR5, RZ, 0xc0, !PT ;  /* 0x0000000500007c12 */ /* 0x002fc8000f8ec0ff */
[----:B------:R-:W-:-:S13]  /*47d0*/  ISETP.NE.AND P0, PT, R0, UR5, PT ;  /* 0x0000000500007c0c */ /* 0x000fda000bf05270 */
[----:B------:R-:W-:Y:S05]  /*47e0*/  @P0 BRA `(.L_x_91) ;  /* 0x0000000000580947 */ /* 0x000fea0003800000 */
[----:B------:R-:W1:Y:S02]  /*47f0*/  LDS R0, [UR8+0x18] ;  /* 0x00001808ff007984 */ /* 0x000e640008000800 */
[----:B-1----:R-:W-:-:S04]  /*4800*/  LOP3.LUT R0, R0, UR4, RZ, 0xc0, !PT ;  /* 0x0000000400007c12 */ /* 0x002fc8000f8ec0ff */
[----:B------:R-:W-:-:S13]  /*4810*/  ISETP.NE.AND P0, PT, R0, UR4, PT ;  /* 0x0000000400007c0c */ /* 0x000fda000bf05270 */
[----:B------:R-:W-:Y:S05]  /*4820*/  @P0 BRA `(.L_x_92) ;  /* 0x00000000003c0947 */ /* 0x000fea0003800000 */
[----:B------:R-:W1:Y:S01]  /*4830*/  S2R R2, SR_LANEID ;  /* 0x0000000000027919 */ /* 0x000e620000000000 */
[----:B------:R-:W-:-:S06]  /*4840*/  ULOP3.LUT UR5, URZ, UR5, URZ, 0x33, !UPT ;  /* 0x00000005ff057292 */ /* 0x000fcc000f8e33ff */
[----:B------:R-:W-:-:S04]  /*4850*/  IMAD.U32 R0, RZ, RZ, UR5 ;  /* 0x00000005ff007e24 */ /* 0x000fc8000f8e00ff */
[----:B------:R2:W4:Y:S02]  /*4860*/  REDUX UR7, R0 ;  /* 0x00000000000773c4 */ /* 0x0005240000000000 */
[----:B------:R1:W-:Y:S01]  /*4870*/  UTCATOMSWS.AND URZ, UR5 ;  /* 0x0000000500ff79e3 */ /* 0x0003e20008000000 */
[----:B--2---:R-:W-:Y:S01]  /*4880*/  LOP3.LUT R0, RZ, UR4, RZ, 0x33, !PT ;  /* 0x00000004ff007c12 */ /* 0x004fe2000f8e33ff */
[----:B------:R-:W-:Y:S02]  /*4890*/  VOTEU.ANY UR4, UPT, PT ;  /* 0x0000000000047886 */ /* 0x000fe400038e0100 */
[----:B------:R-:W-:Y:S02]  /*48a0*/  UFLO.U32 UR4, UR4 ;  /* 0x00000004000472bd */ /* 0x000fe400080e0000 */
[----:B------:R-:W2:Y:S04]  /*48b0*/  REDUX UR6, R0 ;  /* 0x00000000000673c4 */ /* 0x000ea80000000000 */
[----:B-1----:R-:W-:-:S02]  /*48c0*/  ISETP.EQ.U32.AND P0, PT, R2, UR4, PT ;  /* 0x0000000402007c0c */ /* 0x002fc4000bf02070 */
[----:B----4-:R-:W-:-:S11]  /*48d0*/  MOV R2, UR7 ;  /* 0x0000000700027c02 */ /* 0x010fd60008000f00 */
[----:B------:R1:W-:Y:S01]  /*48e0*/  @P0 ATOMS.AND RZ, [UR8+0x14], R2 ;  /* 0x00001402ffff098c */ /* 0x0003e2000a800008 */
[----:B--2---:R-:W-:-:S05]  /*48f0*/  IMAD.U32 R0, RZ, RZ, UR6 ;  /* 0x00000006ff007e24 */ /* 0x004fca000f8e00ff */
[----:B------:R1:W-:Y:S01]  /*4900*/  @P0 ATOMS.AND RZ, [UR8+0x18], R0 ;  /* 0x00001800ffff098c */ /* 0x0003e2000a800008 */
[----:B------:R-:W-:Y:S05]  /*4910*/  BRA `(.L_x_93) ;  /* 0x0000000000147947 */ /* 0x000fea0003800000 */
.L_x_92:
[----:B------:R-:W-:Y:S02]  /*4920*/  MOV R2, 0x4940 ;  /* 0x0000494000027802 */ /* 0x000fe40000000f00 */
[----:B---3-5:R-:W-:Y:S05]  /*4930*/  CALL.REL.NOINC `($__internal_0_$__cuda_sm10x_tcgen05_guardrail_trap_col_being_dealloced_not_returned_by_alloc) ;  /* 0x00000054006c7944 */ /* 0x028fea0003c00000 */
[----:B------:R-:W-:Y:S05]  /*4940*/  BRA `(.L_x_93) ;  /* 0x0000000000087947 */ /* 0x000fea0003800000 */
.L_x_91:
[----:B------:R-:W-:Y:S02]  /*4950*/  MOV R2, 0x4970 ;  /* 0x0000497000027802 */ /* 0x000fe40000000f00 */
[----:B---3-5:R-:W-:Y:S05]  /*4960*/  CALL.REL.NOINC `($__internal_2_$__cuda_sm10x_tcgen05_guardrail_trap_unallocated_columns_being_dealloced) ;  /* 0x0000005400787944 */ /* 0x028fea0003c00000 */
.L_x_93:
[----:B------:R-:W-:Y:S01]  /*4970*/  NOP ;  /* 0x0000000000007918 */ /* 0x000fe20000000000 */
[----:B------:R-:W-:Y:S05]  /*4980*/  EXIT ;  /* 0x000000000000794d */ /* 0x000fea0003800000 */
.L_x_64:
[----:B------:R-:W-:-:S09]  /*4990*/  UISETP.NE.OR UP0, UPT, UR25, 0x3, !UP3 ;  /* 0x000000031900788c */ /* 0x000fd2000df05670 */
[----:B------:R-:W-:Y:S05]  /*49a0*/  BRA.U UP0, `(.L_x_94) ;  /* 0x0000001100b87547 */ /* 0x000fea000b800000 */
[----:B------:R-:W1:Y:S01]  /*49b0*/  LDCU UR31, c[0x0][0x370] ;  /* 0x00006e00ff1f77ac */ /* 0x000e620008000800 */
[----:B------:R-:W2:Y:S01]  /*49c0*/  LDC.64 R16, c[0x0][0x348] ;  /* 0x0000d200ff107b82 */ /* 0x000ea20000000a00 */
[----:B------:R-:W-:Y:S02]  /*49d0*/  HFMA2 R13, -RZ, RZ, 0, 0 ;  /* 0x00000000ff0d7431 */ /* 0x000fe400000001ff */
[----:B------:R-:W-:Y:S01]  /*49e0*/  IMAD.MOV.U32 R15, RZ, RZ, 0x1 ;  /* 0x00000001ff0f7424 */ /* 0x000fe200078e00ff */
[----:B------:R-:W1:Y:S01]  /*49f0*/  LDCU.128 UR48, c[0x0][0xb10] ;  /* 0x00016200ff3077ac */ /* 0x000e620008000c00 */
[----:B------:R-:W-:Y:S01]  /*4a00*/  IMAD.MOV.U32 R14, RZ, RZ, RZ ;  /* 0x000000ffff0e7224 */ /* 0x000fe200078e00ff */
[----:B------:R-:W-:Y:S01]  /*4a10*/  MOV R7, 0x2000 ;  /* 0x0000200000077802 */ /* 0x000fe20000000f00 */
[----:B------:R-:W3:Y:S01]  /*4a20*/  LDCU UR30, c[0x0][0x374] ;  /* 0x00006e80ff1e77ac */ /* 0x000ee20008000800 */
[----:B------:R-:W4:Y:S01]  /*4a30*/  LDC.64 R2, c[0x0][0x888] ;  /* 0x00022200ff027b82 */ /* 0x000f220000000a00 */
[----:B------:R-:W3:Y:S01]  /*4a40*/  LDCU UR15, c[0x0][0xb0c] ;  /* 0x00016180ff0f77ac */ /* 0x000ee20008000800 */
[----:B------:R-:W2:Y:S06]  /*4a50*/  LDCU UR52, c[0x0][0xb20] ;  /* 0x00016400ff3477ac */ /* 0x000eac0008000800 */
[----:B------:R-:W4:Y:S01]  /*4a60*/  LDC.64 R4, c[0x0][0x890] ;  /* 0x00022400ff047b82 */ /* 0x000f220000000a00 */
[----:B------:R-:W2:Y:S01]  /*4a70*/  LDCU UR4, c[0x0][0xb30] ;  /* 0x00016600ff0477ac */ /* 0x000ea20008000800 */
[----:B------:R-:W-:Y:S01]  /*4a80*/  UMOV UR21, 0x400 ;  /* 0x0000040000157882 */ /* 0x000fe20000000000 */
[----:B-1----:R-:W-:-:S02]  /*4a90*/  UIMAD.WIDE.U32 UR6, UR31, UR48, URZ ;  /* 0x000000301f0672a5 */ /* 0x002fc4000f8e00ff */
[----:B---3--:R-:W-:Y:S02]  /*4aa0*/  UIMAD.WIDE.U32 UR8, UR30, UR51, URZ ;  /* 0x000000331e0872a5 */ /* 0x008fe4000f8e00ff */
[----:B------:R-:W-:Y:S02]  /*4ab0*/  ULEA UR21, UR47, UR21, 0x18 ;  /* 0x000000152f157291 */ /* 0x000fe4000f8ec0ff */
[----:B------:R-:W-:Y:S02]  /*4ac0*/  UPLOP3.LUT UP2, UPT, UPT, UPT, UPT, 0x40, 0x4 ;  /* 0x000000000004789c */ /* 0x000fe40003f4e870 */
[----:B------:R-:W-:Y:S01]  /*4ad0*/  UIADD3 UR37, UPT, UPT, UR21, 0xd8, URZ ;  /* 0x000000d815257890 */ /* 0x000fe2000fffe0ff */
[----:B------:R-:W-:Y:S01]  /*4ae0*/  UMOV UR6, UR7 ;  /* 0x0000000700067c82 */ /* 0x000fe20008000000 */
[----:B------:R-:W-:Y:S01]  /*4af0*/  UMOV UR38, UR9 ;  /* 0x0000000900267c82 */ /* 0x000fe20008000000 */
[----:B------:R-:W-:Y:S02]  /*4b00*/  UISETP.GE.AND UP0, UPT, UR45, 0x1, UPT ;  /* 0x000000012d00788c */ /* 0x000fe4000bf06270 */
[----:B------:R-:W-:Y:S01]  /*4b10*/  UISETP.NE.AND UP4, UPT, UR45, 0x1, UPT ;  /* 0x000000012d00788c */ /* 0x000fe2000bf85270 */
[----:B------:R-:W1:Y:S01]  /*4b20*/  LDCU.64 UR22, c[0x0][0xb28] ;  /* 0x00016500ff1677ac */ /* 0x000e620008000a00 */
[----:B------:R-:W-:-:S02]  /*4b30*/  UISETP.NE.AND UP6, UPT, UR15, 0x1, UPT ;  /* 0x000000010f00788c */ /* 0x000fc4000bfc5270 */
[----:B------:R-:W-:Y:S02]  /*4b40*/  UISETP.NE.AND UP5, UPT, UR50, 0x1, UPT ;  /* 0x000000013200788c */ /* 0x000fe4000bfa5270 */
[----:B------:R-:W-:Y:S02]  /*4b50*/  UIADD3 UR41, UPT, UPT, UR21, 0xc0, URZ ;  /* 0x000000c015297890 */ /* 0x000fe4000fffe0ff */
[----:B------:R-:W-:Y:S02]  /*4b60*/  UIADD3 UR33, UPT, UPT, UR21, 0xc8, URZ ;  /* 0x000000c815217890 */ /* 0x000fe4000fffe0ff */
[----:B------:R-:W-:Y:S02]  /*4b70*/  UIADD3 UR25, UPT, UPT, UR21, 0xd0, URZ ;  /* 0x000000d015197890 */ /* 0x000fe4000fffe0ff */
[----:B------:R-:W-:Y:S02]  /*4b80*/  UPRMT UR37, UR47, 0x654, UR37 ;  /* 0x000006542f257896 */ /* 0x000fe40008000025 */
[----:B------:R-:W-:-:S02]  /*4b90*/  USHF.R.U32.HI UR39, URZ, UR49, UR6 ;  /* 0x00000031ff277299 */ /* 0x000fc40008011606 */
[----:B--2---:R-:W-:Y:S02]  /*4ba0*/  USHF.R.U32.HI UR38, URZ, UR52, UR38 ;  /* 0x00000034ff267299 */ /* 0x004fe40008011626 */
[----:B------:R-:W-:-:S11]  /*4bb0*/  UISETP.NE.AND UP3, UPT, UR4, 0x1, UPT ;  /* 0x000000010400788c */ /* 0x000fd6000bf65270 */
.L_x_105:
[C---:B------:R-:W-:Y:S02]  /*4bc0*/  LEA R12, R14.reuse, UR21, 0x3 ;  /* 0x000000150e0c7c11 */ /* 0x040fe4000f8e18ff */
[----:B------:R-:W-:Y:S02]  /*4bd0*/  SHF.L.U32 R0, R13, 0x1f, RZ ;  /* 0x0000001f0d007819 */ /* 0x000fe400000006ff */
[----:B------:R-:W-:Y:S02]  /*4be0*/  LEA R8, R14, UR21, 0x4 ;  /* 0x000000150e087c11 */ /* 0x000fe4000f8e20ff */
[----:B--2---:R-:W2:Y:S02]  /*4bf0*/  SYNCS.PHASECHK.TRANS64.TRYWAIT P0, [R12+URZ+0x110], R0 ;  /* 0x000110000c0075a7 */ /* 0x004ea400080011ff */
[----:B--2---:R-:W-:Y:S05]  /*4c00*/  @!P0 BRA `(.L_x_95) ;  /* 0x0000004c00688947 */ /* 0x004fea0003800000 */
.L_x_204:
[----:B------:R-:W3:Y:S01]  /*4c10*/  LDS.128 R8, [R8+0x1a0] ;  /* 0x0001a00008087984 */ /* 0x000ee20000000c00 */
[----:B------:R-:W-:Y:S01]  /*4c20*/  UISETP.GE.AND UP0, UPT, UR45, 0x1, UPT ;  /* 0x000000012d00788c */ /* 0x000fe2000bf06270 */
[----:B------:R-:W-:Y:S01]  /*4c30*/  @!PT LDS RZ, [RZ] ;  /* 0x00000000fffff984 */ /* 0x000fe20000000800 */
[----:B------:R-:W-:Y:S01]  /*4c40*/  @!PT LDS RZ, [RZ] ;  /* 0x00000000fffff984 */ /* 0x000fe20000000800 */
[----:B------:R-:W-:Y:S01]  /*4c50*/  @!PT LDS RZ, [RZ] ;  /* 0x00000000fffff984 */ /* 0x000fe20000000800 */
[----:B------:R-:W-:Y:S01]  /*4c60*/  @!PT LDS RZ, [RZ] ;  /* 0x00000000fffff984 */ /* 0x000fe20000000800 */
[----:B------:R1:W-:Y:S06]  /*4c70*/  MEMBAR.ALL.CTA ;  /* 0x0000000000007992 */ /* 0x0003ec0000008000 */
[----:B-1----:R-:W1:Y:S01]  /*4c80*/  FENCE.VIEW.ASYNC.S ;  /* 0x00000000000073c6 */ /* 0x002e620000000000 */
[----:B---3--:R-:W-:Y:S11]  /*4c90*/  LOP3.LUT P0, RZ, R10, 0x1, RZ, 0xc0, !PT ;  /* 0x000000010aff7812 */ /* 0x008ff6000780c0ff */
[----:B------:R-:W-:Y:S02]  /*4ca0*/  @!UPT UIADD3 URZ, UPT, UPT, URZ, URZ, URZ ;  /* 0x000000fffffff290 */ /* 0x000fe4000fffe0ff */
[----:B-1----:R-:W-:Y:S01]  /*4cb0*/  VOTEU.ANY UP1, P0 ;  /* 0x0000000000ff7886 */ /* 0x002fe20000020100 */
[----:B------:R-:W-:Y:S11]  /*4cc0*/  PLOP3.LUT P0, PT, PT, PT, UP1, 0x80, 0x8 ;  /* 0x000000000008781c */ /* 0x000ff60003f0f018 */
[----:B------:R-:W-:Y:S02]  /*4cd0*/  @!UPT UIADD3 URZ, UPT, UPT, URZ, URZ, URZ ;  /* 0x000000fffffff290 */ /* 0x000fe4000fffe0ff */
[----:B--2---:R-:W-:Y:S02]  /*4ce0*/  @P0 SHF.R.U32.HI R0, RZ, 0x10, R9 ;  /* 0x00000010ff000819 */ /* 0x004fe40000011609 */
[----:B------:R-:W-:Y:S02]  /*4cf0*/  @P0 MOV R6, R8 ;  /* 0x0000000800060202 */ /* 0x000fe40000000f00 */
[----:B------:R-:W-:Y:S01]  /*4d00*/  @P0 R2UR UR4, R0 ;  /* 0x00000000000402ca */ /* 0x000fe200000e0000 */
[----:B------:R-:W-:Y:S01]  /*4d10*/  VIADD R0, R12, 0x120 ;  /* 0x000001200c007836 */ /* 0x000fe20000000000 */
[----:B------:R-:W-:Y:S02]  /*4d20*/  @P0 LOP3.LUT R8, R9, 0xffff, RZ, 0xc0, !PT ;  /* 0x0000ffff09080812 */ /* 0x000fe400078ec0ff */
[----:B------:R-:W-:Y:S02]  /*4d30*/  @P0 R2UR UR6, R6 ;  /* 0x00000000060602ca */ /* 0x000fe400000e0000 */
[----:B------:R-:W-:Y:S02]  /*4d40*/  PRMT R0, RZ, 0x654, R0 ;  /* 0x00000654ff007816 */ /* 0x000fe40000000000 */
[----:B------:R-:W-:Y:S02]  /*4d50*/  @P0 R2UR UR5, R8 ;  /* 0x00000000080502ca */ /* 0x000fe400000e0000 */
[----:B------:R1:W-:Y:S03]  /*4d60*/  SYNCS.ARRIVE.TRANS64.RED.A1T0 RZ, [R0+URZ], RZ ;  /* 0x000000ff00ff79a7 */ /* 0x0003e600081004ff */
[----:B------:R-:W-:Y:S04]  /*4d70*/  @UP1 UMOV UR29, UR4 ;  /* 0x00000004001d1c82 */ /* 0x000fe80008000000 */
[----:B------:R-:W-:Y:S04]  /*4d80*/  @UP1 UMOV UR14, UR6 ;  /* 0x00000006000e1c82 */ /* 0x000fe80008000000 */
[----:B------:R-:W-:Y:S01]  /*4d90*/  @UP1 UMOV UR13, UR5 ;  /* 0x00000005000d1c82 */ /* 0x000fe20008000000 */
[----:B------:R-:W-:Y:S05]  /*4da0*/  BRA.U !UP0, `(.L_x_96) ;  /* 0x0000000108a47547 */ /* 0x000fea000b800000 */
[----:B------:R-:W-:Y:S02]  /*4db0*/  UIMAD.WIDE.U32 UR16, UR13, UR51, URZ ;  /* 0x000000330d1072a5 */ /* 0x000fe4000f8e00ff */
[----:B------:R-:W-:Y:S02]  /*4dc0*/  UIMAD.WIDE.U32 UR18, UR14, UR48, URZ ;  /* 0x000000300e1272a5 */ /* 0x000fe4000f8e00ff */
[----:B------:R-:W-:Y:S02]  /*4dd0*/  USEL UR4, UR30, UR38, !UP5 ;  /* 0x000000261e047287 */ /* 0x000fe4000e800000 */
[----:B------:R-:W-:Y:S02]  /*4de0*/  USEL UR7, UR31, UR39, !UP6 ;  /* 0x000000271f077287 */ /* 0x000fe4000f000000 */
[----:B------:R-:W-:Y:S02]  /*4df0*/  UIMAD.WIDE.U32 UR8, UR4, UR22, URZ ;  /* 0x00000016040872a5 */ /* 0x000fe4000f8e00ff */
[----:B------:R-:W-:Y:S01]  /*4e00*/  UIMAD.WIDE.U32 UR10, UR7, UR22, URZ ;  /* 0x00000016070a72a5 */ /* 0x000fe2000f8e00ff */
[----:B------:R-:W-:Y:S02]  /*4e10*/  UMOV UR5, UR17 ;  /* 0x0000001100057c82 */ /* 0x000fe40008000000 */
[----:B------:R-:W-:Y:S03]  /*4e20*/  USHF.R.U32.HI UR6, URZ, UR52, UR5 ;  /* 0x00000034ff067299 */ /* 0x000fe60008011605 */
[----:B------:R-:W-:Y:S01]  /*4e30*/  UMOV UR5, UR19 ;  /* 0x0000001300057c82 */ /* 0x000fe20008000000 */
[----:B------:R-:W-:Y:S02]  /*4e40*/  USEL UR6, UR13, UR6, !UP5 ;  /* 0x000000060d067287 */ /* 0x000fe4000e800000 */
[----:B------:R-:W-:Y:S03]  /*4e50*/  USHF.R.U32.HI UR12, URZ, UR49, UR5 ;  /* 0x00000031ff0c7299 */ /* 0x000fe60008011605 */
[----:B------:R-:W-:Y:S02]  /*4e60*/  UMOV UR5, UR9 ;  /* 0x0000000900057c82 */ /* 0x000fe40008000000 */
[----:B------:R-:W-:Y:S03]  /*4e70*/  @UP4 USHF.R.U32.HI UR4, URZ, UR23, UR5 ;  /* 0x00000017ff044299 */ /* 0x000fe60008011605 */
[----:B------:R-:W-:Y:S01]  /*4e80*/  UMOV UR5, UR11 ;  /* 0x0000000b00057c82 */ /* 0x000fe20008000000 */
[----:B------:R-:W-:Y:S02]  /*4e90*/  UIMAD UR4, UR45, UR4, URZ ;  /* 0x000000042d0472a4 */ /* 0x000fe4000f8e02ff */
[----:B------:R-:W-:Y:S02]  /*4ea0*/  @UP4 USHF.R.U32.HI UR7, URZ, UR23, UR5 ;  /* 0x00000017ff074299 */ /* 0x000fe40008011605 */
[----:B------:R-:W-:Y:S02]  /*4eb0*/  UIMAD.WIDE.U32 UR10, UR6, UR22, URZ ;  /* 0x00000016060a72a5 */ /* 0x000fe4000f8e00ff */
[----:B------:R-:W-:Y:S02]  /*4ec0*/  USEL UR5, UR14, UR12, !UP6 ;  /* 0x0000000c0e057287 */ /* 0x000fe4000f000000 */
[----:B------:R-:W-:Y:S02]  /*4ed0*/  UIMAD UR8, UR45, UR7, URZ ;  /* 0x000000072d0872a4 */ /* 0x000fe4000f8e02ff */
[----:B------:R-:W-:Y:S03]  /*4ee0*/  UISETP.GE.AND UP0, UPT, UR6, UR4, UPT ;  /* 0x000000040600728c */ /* 0x000fe6000bf06270 */
[----:B------:R-:W-:Y:S01]  /*4ef0*/  UMOV UR4, UR11 ;  /* 0x0000000b00047c82 */ /* 0x000fe20008000000 */
[----:B------:R-:W-:Y:S02]  /*4f00*/  UISETP.GE.OR UP0, UPT, UR5, UR8, UP0 ;  /* 0x000000080500728c */ /* 0x000fe40008706670 */
[----:B------:R-:W-:Y:S02]  /*4f10*/  USHF.R.U32.HI UR4, URZ, UR23, UR4 ;  /* 0x00000017ff047299 */ /* 0x000fe40008011604 */
[----:B------:R-:W-:Y:S02]  /*4f20*/  UIMAD.WIDE.U32 UR8, UR5, UR22, URZ ;  /* 0x00000016050872a5 */ /* 0x000fe4000f8e00ff */
[----:B------:R-:W-:Y:S04]  /*4f30*/  USEL UR10, UR6, UR4, !UP4 ;  /* 0x00000004060a7287 */ /* 0x000fe8000e000000 */
[----:B------:R-:W-:Y:S01]  /*4f40*/  UIADD3 UR11, UPT, UPT, -UR10, URZ, URZ ;  /* 0x000000ff0a0b7290 */ /* 0x000fe2000fffe1ff */
[----:B------:R-:W-:Y:S02]  /*4f50*/  @!UP0 UMOV UR4, UR9 ;  /* 0x0000000900048c82 */ /* 0x000fe40008000000 */
[----:B------:R-:W-:Y:S02]  /*4f60*/  @!UP0 USHF.R.U32.HI UR4, URZ, UR23, UR4 ;  /* 0x00000017ff048299 */ /* 0x000fe40008011604 */
[----:B------:R-:W-:Y:S02]  /*4f70*/  UIMAD UR8, UR45, UR11, UR6 ;  /* 0x0000000b2d0872a4 */ /* 0x000fe4000f8e0206 */
[----:B------:R-:W-:Y:S04]  /*4f80*/  @!UP0 USEL UR4, UR5, UR4, !UP4 ;  /* 0x0000000405048287 */ /* 0x000fe8000e000000 */
[----:B------:R-:W-:Y:S02]  /*4f90*/  @!UP0 UIMAD UR7, UR7, UR8, UR4 ;  /* 0x00000008070782a4 */ /* 0x000fe4000f8e0204 */
[----:B------:R-:W-:Y:S02]  /*4fa0*/  @!UP0 UIADD3 UR9, UPT, UPT, UR10, -UR4, URZ ;  /* 0x800000040a098290 */ /* 0x000fe4000fffe0ff */
[----:B------:R-:W-:Y:S02]  /*4fb0*/  UIADD3 UR8, UPT, UPT, -UR6, URZ, URZ ;  /* 0x000000ff06087290 */ /* 0x000fe4000fffe1ff */
[----:B------:R-:W-:Y:S02]  /*4fc0*/  UIADD3 UR4, UPT, UPT, -UR5, URZ, URZ ;  /* 0x000000ff05047290 */ /* 0x000fe4000fffe1ff */
[----:B------:R-:W-:Y:S03]  /*4fd0*/  @!UP0 UIMAD UR6, UR9, UR45, UR5 ;  /* 0x0000002d090682a4 */ /* 0x000fe6000f8e0205 */
[----:B------:R-:W-:Y:S01]  /*4fe0*/  @!UP0 UMOV UR5, UR7 ;  /* 0x0000000700058c82 */ /* 0x000fe20008000000 */
[----:B------:R-:W-:Y:S02]  /*4ff0*/  UIMAD UR7, UR15, UR4, UR14 ;  /* 0x000000040f0772a4 */ /* 0x000fe4000f8e020e */
[----:B------:R-:W-:Y:S02]  /*5000*/  UIMAD UR4, UR50, UR8, UR13 ;  /* 0x00000008320472a4 */ /* 0x000fe4000f8e020d */
[----:B------:R-:W-:Y:S02]  /*5010*/  UIMAD UR14, UR5, UR15, UR7 ;  /* 0x0000000f050e72a4 */ /* 0x000fe4000f8e0207 */
[----:B------:R-:W-:Y:S11]  /*5020*/  UIMAD UR13, UR6, UR50, UR4 ;  /* 0x00000032060d72a4 */ /* 0x000ff6000f8e0204 */
[----:B------:R-:W-:Y:S01]  /*5030*/  @!UPT UIADD3 URZ, UPT, UPT, URZ, URZ, URZ ;  /* 0x000000fffffff290 */ /* 0x000fe2000fffe0ff */
.L_x_96:
[----:B------:R-:W2:Y:S01]  /*5040*/  @!UP3 LDCU.128 UR8, c[0x0][0xb10] ;  /* 0x00016200ff08b7ac */ /* 0x000ea20008000c00 */
[C---:B----4-:R-:W-:Y:S02]  /*5050*/  ISETP.NE.U32.AND P1, PT, R4.reuse, RZ, PT ;  /* 0x000000ff0400720c */ /* 0x050fe40003f25070 */
[----:B------:R-:W-:Y:S02]  /*5060*/  ISETP.NE.U32.AND P0, PT, R4, RZ, PT ;  /* 0x000000ff0400720c */ /* 0x000fe40003f05070 */
[C---:B------:R-:W-:Y:S02]  /*5070*/  ISETP.NE.AND.EX P1, PT, R5.reuse, RZ, PT, P1 ;  /* 0x000000ff0500720c */ /* 0x040fe40003f25310 */
[----:B------:R-:W-:Y:S01]  /*5080*/  ISETP.NE.AND.EX P0, PT, R5, RZ, PT, P0 ;  /* 0x000000ff0500720c */ /* 0x000fe20003f05300 */
[----:B------:R-:W3:Y:S01]  /*5090*/  @!UP3 LDCU UR5, c[0x0][0xb0c] ;  /* 0x00016180ff05b7ac */ /* 0x000ee20008000800 */
[----:B------:R-:W-:Y:S01]  /*50a0*/  SHF.L.U32 R9, R15, 0x1f, RZ ;  /* 0x0000001f0f097819 */ /* 0x000fe200000006ff */
[----:B------:R-:W-:Y:S02]  /*50b0*/  USHF.L.U32 UR42, UR24, 0x7, URZ ;  /* 0x00000007182a7899 */ /* 0x000fe400080006ff */
[----:B------:R-:W-:Y:S02]  /*50c0*/  USHF.L.U32 UR43, UR20, 0x6, URZ ;  /* 0x00000006142b7899 */ /* 0x000fe400080006ff */
[----:B--2---:R-:W-:Y:S07]  /*50d0*/  UIMAD.WIDE.U32 UR6, UR14, UR8, URZ ;  /* 0x000000080e0672a5 */ /* 0x004fee000f8e00ff */
[----:B------:R-:W-:Y:S01]  /*50e0*/  @!UP3 UMOV UR4, UR7 ;  /* 0x000000070004bc82 */ /* 0x000fe20008000000 */
[----:B---3--:R-:W-:Y:S02]  /*50f0*/  @!UP3 UISETP.NE.AND UP0, UPT, UR5, 0x1, UPT ;  /* 0x000000010500b88c */ /* 0x008fe4000bf05270 */
[----:B------:R-:W-:Y:S02]  /*5100*/  @!UP3 USHF.R.U32.HI UR4, URZ, UR9, UR4 ;  /* 0x00000009ff04b299 */ /* 0x000fe40008011604 */
[----:B------:R-:W-:Y:S02]  /*5110*/  UIMAD.WIDE.U32 UR6, UR13, UR11, URZ ;  /* 0x0000000b0d0672a5 */ /* 0x000fe4000f8e00ff */
[----:B------:R-:W-:Y:S02]  /*5120*/  @!UP3 USEL UR8, UR14, UR4, !UP0 ;  /* 0x000000040e08b287 */ /* 0x000fe4000c000000 */
[----:B------:R-:W-:Y:S03]  /*5130*/  @!UP3 UISETP.NE.AND UP0, UPT, UR10, 0x1, UPT ;  /* 0x000000010a00b88c */ /* 0x000fe6000bf05270 */
[----:B------:R-:W-:Y:S02]  /*5140*/  @!UP3 UMOV UR6, UR7 ;  /* 0x000000070006bc82 */ /* 0x000fe40008000000 */
[----:B------:R-:W2:Y:S02]  /*5150*/  @!UP3 LDCU UR4, c[0x0][0xb20] ;  /* 0x00016400ff04b7ac */ /* 0x000ea40008000800 */
[----:B--2---:R-:W-:Y:S04]  /*5160*/  @!UP3 USHF.R.U32.HI UR6, URZ, UR4, UR6 ;  /* 0x00000004ff06b299 */ /* 0x004fe80008011606 */
[----:B------:R-:W-:Y:S04]  /*5170*/  @!UP3 USEL UR6, UR13, UR6, !UP0 ;  /* 0x000000060d06b287 */ /* 0x000fe8000c000000 */
[----:B------:R-:W-:Y:S02]  /*5180*/  @!UP3 UIADD3 UR4, UPT, UPT, -UR8, UR6, URZ ;  /* 0x000000060804b290 */ /* 0x000fe4000fffe1ff */
[----:B------:R-:W-:Y:S02]  /*5190*/  @!UP3 UIADD3 UR6, UPT, UPT, UR8, -UR6, URZ ;  /* 0x800000060806b290 */ /* 0x000fe4000fffe0ff */
[----:B------:R-:W-:Y:S02]  /*51a0*/  @!UP3 UIMAD UR14, UR4, UR5, UR14 ;  /* 0x00000005040eb2a4 */ /* 0x000fe4000f8e020e */
[----:B------:R-:W-:Y:S01]  /*51b0*/  @!UP3 UIMAD UR13, UR6, UR10, UR13 ;  /* 0x0000000a060db2a4 */ /* 0x000fe2000f8e020d */
[----:B------:R-:W-:Y:S11]  /*51c0*/  BRA.U UP2, `(.L_x_97) ;  /* 0x0000000102107547 */ /* 0x000ff6000b800000 */
[----:B------:R-:W-:Y:S04]  /*51d0*/  MOV R6, UR46 ;  /* 0x0000002e00067c02 */ /* 0x000fe80008000f00 */
[----:B------:R-:W-:Y:S04]  /*51e0*/  SHF.L.U32 R6, R6, 0x1f, RZ ;  /* 0x0000001f06067819 */ /* 0x000fe800000006ff */
[----:B------:R-:W2:Y:S02]  /*51f0*/  SYNCS.PHASECHK.TRANS64.TRYWAIT P2, [UR21+0x108], R6 ;  /* 0x00010806ff0075a7 */ /* 0x000ea40008041115 */
[----:B--2---:R-:W-:Y:S05]  /*5200*/  @!P2 BRA `(.L_x_98) ;  /* 0x0000004400fca947 */ /* 0x004fea0003800000 */
.L_x_97:
[----:B------:R-:W-:Y:S05]  /*5210*/  @!P1 BRA `(.L_x_99) ;  /* 0x0000000000309947 */ /* 0x000fea0003800000 */
[----:B------:R-:W-:Y:S01]  /*5220*/  ISETP.NE.U32.AND P1, PT, R2, RZ, PT ;  /* 0x000000ff0200720c */ /* 0x000fe20003f25070 */
[----:B------:R-:W2:Y:S01]  /*5230*/  LDCU.64 UR4, c[0x0][0x358] ;  /* 0x00006b00ff0477ac */ /* 0x000ea20008000a00 */
[----:B------:R-:W-:Y:S02]  /*5240*/  IMAD.MOV.U32 R26, RZ, RZ, 0x1 ;  /* 0x00000001ff1a7424 */ /* 0x000fe400078e00ff */
[----:B------:R-:W-:Y:S11]  /*5250*/  ISETP.NE.AND.EX P1, PT, R3, RZ, PT, P1 ;  /* 0x000000ff0300720c */ /* 0x000ff60003f25310 */
[----:B------:R-:W-:Y:S02]  /*5260*/  @!UPT UIADD3 URZ, UPT, UPT, URZ, URZ, URZ ;  /* 0x000000fffffff290 */ /* 0x000fe4000fffe0ff */
[----:B------:R-:W3:Y:S01]  /*5270*/  @P1 LDC.64 R10, c[0x0][0x888] ;  /* 0x00022200ff0a1b82 */ /* 0x000ee20000000a00 */
[----:B-1----:R-:W-:Y:S04]  /*5280*/  @P1 IMAD R0, R4, UR36, RZ ;  /* 0x0000002404001c24 */ /* 0x002fe8000f8e02ff */
[----:B---3--:R-:W-:Y:S04]  /*5290*/  @P1 IMAD.WIDE R10, R0, 0x4, R10 ;  /* 0x00000004000a1825 */ /* 0x008fe800078e020a */
[----:B------:R-:W-:Y:S01]  /*52a0*/  HFMA2 R0, -RZ, RZ, 0, 5.9604644775390625e-08 ;  /* 0x00000001ff007431 */ /* 0x000fe200000001ff */
[----:B--2--5:R2:W5:Y:S04]  /*52b0*/  @P1 LDG.E R27, desc[UR4][R10.64] ;  /* 0x000000040a1b1981 */ /* 0x024568000c1e1900 */
[----:B------:R-:W-:Y:S01]  /*52c0*/  @!P1 PRMT R26, R0, 0x7610, R26 ;  /* 0x00007610001a9816 */ /* 0x000fe2000000001a */
[----:B--2---:R-:W3:Y:S06]  /*52d0*/  @!P1 LDC R27, c[0x0][0x880] ;  /* 0x00022000ff1b9b82 */ /* 0x004eec0000000800 */
.L_x_99:
[----:B---3-5:R-:W-:Y:S01]  /*52e0*/  @!P0 FSETP.EQ.AND P1, PT, R27, RZ, PT ;  /* 0x000000ff1b00820b */ /* 0x028fe20003f22000 */
[----:B------:R-:W-:Y:S01]  /*52f0*/  @!UPT UIADD3 URZ, UPT, UPT, URZ, URZ, URZ ;  /* 0x000000fffffff290 */ /* 0x000fe2000fffe0ff */
[----:B------:R-:W-:Y:S11]  /*5300*/  @!P0 BRA `(.L_x_100) ;  /* 0x0000000000188947 */ /* 0x000ff60003800000 */
[----:B------:R-:W-:Y:S02]  /*5310*/  LOP3.LUT P0, RZ, R26, 0xff, RZ, 0xc0, !PT ;  /* 0x000000ff1aff7812 */ /* 0x000fe4000780c0ff */
[----:B------:R-:W-:Y:S04]  /*5320*/  ISETP.NE.U32.AND P1, PT, R2, RZ, PT ;  /* 0x000000ff0200720c */ /* 0x000fe80003f25070 */
[----:B------:R-:W-:Y:S04]  /*5330*/  ISETP.NE.AND.EX P1, PT, R3, RZ, PT, P1 ;  /* 0x000000ff0300720c */ /* 0x000fe80003f25310 */
[----:B------:R-:W-:Y:S03]  /*5340*/  PLOP3.LUT P1, PT, P1, PT, PT, 0x8, 0x80 ;  /* 0x000000000080781c */ /* 0x000fe60000f2e170 */
[----:B------:R-:W-:Y:S11]  /*5350*/  @P0 FSETP.EQ.AND P1, PT, R27, RZ, PT ;  /* 0x000000ff1b00020b */ /* 0x000ff60003f22000 */
[----:B------:R-:W-:Y:S02]  /*5360*/  @!UPT UIADD3 URZ, UPT, UPT, URZ, URZ, URZ ;  /* 0x000000fffffff290 */ /* 0x000fe4000fffe0ff */
.L_x_100:
[----:B------:R-:W2:Y:S01]  /*5370*/  SYNCS.PHASECHK.TRANS64.TRYWAIT P2, [UR21+0xe0], R9 ;  /* 0x0000e009ff0075a7 */ /* 0x000ea20008041115 */
[----:B------:R-:W-:Y:S04]  /*5380*/  ELECT P0, URZ, PT ;  /* 0x0000000000ff782f */ /* 0x000fe80003800000 */
[----:B------:R-:W-:Y:S11]  /*5390*/  PLOP3.LUT P1, PT, P1, P0, PT, 0xf2, 0x2f ;  /* 0x00000000002f781c */ /* 0x000ff60000f21e72 */
[----:B------:R-:W-:Y:S02]  /*53a0*/  @!UPT UIADD3 URZ, UPT, UPT, URZ, URZ, URZ ;  /* 0x000000fffffff290 */ /* 0x000fe4000fffe0ff */
[----:B------:R-:W-:Y:S05]  /*53b0*/  @!P1 IADD3 R8, P0, PT, R16, 0x580, RZ ;  /* 0x0000058010089810 */ /* 0x000fea0007f1e0ff */
[----:B-1----:R-:W-:Y:S01]  /*53c0*/  @!P1 IMAD.X R6, RZ, RZ, R17, P0 ;  /* 0x000000ffff069224 */ /* 0x002fe200000e0611 */
[----:B--2---:R-:W-:Y:S07]  /*53d0*/  @!P2 BRA `(.L_x_101) ;  /* 0x0000004400a0a947 */ /* 0x004fee0003800000 */
.L_x_207:
[----:B------:R-:W-:Y:S01]  /*53e0*/  @!P1 R2UR UR5, R8 ;  /* 0x00000000080592ca */ /* 0x000fe200000e0000 */
[----:B------:R-:W-:Y:S01]  /*53f0*/  VOTEU.ALL UP0, P1 ;  /* 0x0000000000ff7886 */ /* 0x000fe20000800000 */
[----:B------:R-:W-:Y:S01]  /*5400*/  @!P1 R2UR UR4, R6 ;  /* 0x00000000060492ca */ /* 0x000fe200000e0000 */
[----:B------:R-:W-:Y:S01]  /*5410*/  UMOV UR16, 0x0 ;  /* 0x0000000000107882 */ /* 0x000fe20000000000 */
[----:B------:R-:W-:Y:S01]  /*5420*/  UMOV UR17, 0x10000000 ;  /* 0x1000000000117882 */ /* 0x000fe20000000000 */
[----:B------:R-:W-:Y:S01]  /*5430*/  UMOV UR44, UR36 ;  /* 0x00000024002c7c82 */ /* 0x000fe20008000000 */
[----:B------:R-:W-:Y:S01]  /*5440*/  @!UP0 UIADD3 UR40, UPT, UPT, UR21, 0x200, URZ ;  /* 0x0000020015288890 */ /* 0x000fe2000fffe0ff */
[----:B-1----:R-:W-:Y:S01]  /*5450*/  @!P1 IMAD.MOV.U32 R0, RZ, RZ, 0x2000 ;  /* 0x00002000ff009424 */ /* 0x002fe200078e00ff */
[----:B------:R-:W-:Y:S01]  /*5460*/  @!UP0 UIADD3 UR10, UPT, UPT, UR42, 0x40, URZ ;  /* 0x000000402a0a8890 */ /* 0x000fe2000fffe0ff */
[----:B------:R-:W-:Y:S01]  /*5470*/  @!P1 IADD3 R8, P0, PT, R16, 0x580, RZ ;  /* 0x0000058010089810 */ /* 0x000fe20007f1e0ff */
[----:B------:R-:W-:Y:S01]  /*5480*/  @!UP0 UIADD3 UR8, UPT, UPT, UR21, 0x1200, URZ ;  /* 0x0000120015088890 */ /* 0x000fe2000fffe0ff */
[----:B------:R-:W-:Y:S02]  /*5490*/  VOTEU.ALL UP0, P1 ;  /* 0x0000000000ff7886 */ /* 0x000fe40000800000 */
[----:B------:R-:W-:Y:S01]  /*54a0*/  IMAD.U32 R10, RZ, RZ, UR5 ;  /* 0x00000005ff0a7e24 */ /* 0x000fe2000f8e00ff */
[----:B------:R-:W-:Y:S01]  /*54b0*/  UMOV UR9, UR41 ;  /* 0x0000002900097c82 */ /* 0x000fe20008000000 */
[----:B------:R-:W-:Y:S01]  /*54c0*/  IMAD.U32 R11, RZ, RZ, UR4 ;  /* 0x00000004ff0b7e24 */ /* 0x000fe2000f8e00ff */
[----:B------:R-:W-:Y:S01]  /*54d0*/  UMOV UR11, UR43 ;  /* 0x0000002b000b7c82 */ /* 0x000fe20008000000 */
[----:B------:R-:W-:Y:S01]  /*54e0*/  UMOV UR12, UR36 ;  /* 0x00000024000c7c82 */ /* 0x000fe20008000000 */
[----:B------:R-:W-:Y:S01]  /*54f0*/  @!P1 R2UR UR4, R10 ;  /* 0x000000000a0492ca */ /* 0x000fe200000e0000 */
[----:B------:R-:W-:Y:S01]  /*5500*/  UPRMT UR6, UR47, 0x654, UR41 ;  /* 0x000006542f067896 */ /* 0x000fe20008000029 */
[----:B------:R-:W-:Y:S01]  /*5510*/  @!P1 R2UR UR5, R11 ;  /* 0x000000000b0592ca */ /* 0x000fe200000e0000 */
[----:B------:R-:W-:Y:S11]  /*5520*/  @!P1 IMAD.X R6, RZ, RZ, R17, P0 ;  /* 0x000000ffff069224 */ /* 0x000ff600000e0611 */
[----:B------:R-:W-:Y:S01]  /*5530*/  @!UPT UIADD3 URZ, UPT, UPT, URZ, URZ, URZ ;  /* 0x000000fffffff290 */ /* 0x000fe2000fffe0ff */
[----:B------:R1:W-:Y:S01]  /*5540*/  @!UP0 UTMALDG.3D [UR40], [UR4], desc[UR16] ;  /* 0x00001028040085b4 */ /* 0x0003e20008011000 */
[----:B------:R-:W-:Y:S05]  /*5550*/  VOTEU.ALL UP0, P1 ;  /* 0x0000000000ff7886 */ /* 0x000fea0000800000 */
[----:B------:R1:W-:Y:S01]  /*5560*/  @!UP0 UTMALDG.3D [UR8], [UR4], desc[UR16] ;  /* 0x00001008040085b4 */ /* 0x0003e20008011000 */
[----:B------:R1:W-:Y:S01]  /*5570*/  @!P1 SYNCS.ARRIVE.TRANS64.RED.A0TR RZ, [UR21+0xc0], R0 ;  /* 0x0000c000ffff99a7 */ /* 0x0003e20008300415 */
[----:B------:R-:W-:Y:S01]  /*5580*/  SYNCS.ARRIVE.TRANS64.RED.A1T0 RZ, [UR6], RZ ;  /* 0x000000ffffff79a7 */ /* 0x000fe20008100406 */
[----:B------:R-:W2:Y:S02]  /*5590*/  SYNCS.PHASECHK.TRANS64.TRYWAIT P2, [UR21+0xe8], R9 ;  /* 0x0000e809ff0075a7 */ /* 0x000ea40008041115 */
[----:B-12---:R-:W-:Y:S05]  /*55a0*/  @!P2 BRA `(.L_x_102) ;  /* 0x000000440044a947 */ /* 0x006fea0003800000 */
.L_x_209:
        /* <DEDUP_REMOVED lines=10> */
[----:B------:R-:W-:Y:S02]  /*5650*/  @!UP0 UIADD3 UR10, UPT, UPT, UR42, 0x50, URZ ;  /* 0x000000502a0a8890 */ /* 0x000fe4000fffe0ff */
[----:B------:R-:W-:Y:S01]  /*5660*/  @!UP0 UIADD3 UR8, UPT, UPT, UR21, 0x3200, URZ ;  /* 0x0000320015088890 */ /* 0x000fe2000fffe0ff */
[----:B------:R-:W-:Y:S01]  /*5670*/  IMAD.U32 R10, RZ, RZ, UR5 ;  /* 0x00000005ff0a7e24 */ /* 0x000fe2000f8e00ff */
[----:B------:R-:W-:Y:S01]  /*5680*/  VOTEU.ALL UP0, P1 ;  /* 0x0000000000ff7886 */ /* 0x000fe20000800000 */
[----:B------:R-:W-:Y:S01]  /*5690*/  IMAD.U32 R11, RZ, RZ, UR4 ;  /* 0x00000004ff0b7e24 */ /* 0x000fe2000f8e00ff */
[----:B------:R-:W-:Y:S01]  /*56a0*/  UMOV UR9, UR33 ;  /* 0x0000002100097c82 */ /* 0x000fe20008000000 */
[----:B------:R-:W-:Y:S01]  /*56b0*/  UMOV UR11, UR43 ;  /* 0x0000002b000b7c82 */ /* 0x000fe20008000000 */
[----:B------:R-:W-:Y:S01]  /*56c0*/  @!P1 R2UR UR4, R10 ;  /* 0x000000000a0492ca */ /* 0x000fe200000e0000 */
[----:B------:R-:W-:Y:S01]  /*56d0*/  UMOV UR12, UR36 ;  /* 0x00000024000c7c82 */ /* 0x000fe20008000000 */
[----:B------:R-:W-:Y:S01]  /*56e0*/  @!P1 R2UR UR5, R11 ;  /* 0x000000000b0592ca */ /* 0x000fe200000e0000 */
[----:B------:R-:W-:Y:S01]  /*56f0*/  UPRMT UR6, UR47, 0x654, UR33 ;  /* 0x000006542f067896 */ /* 0x000fe20008000021 */
[----:B------:R-:W-:Y:S11]  /*5700*/  @!P1 IMAD.X R6, RZ, RZ, R17, P0 ;  /* 0x000000ffff069224 */ /* 0x000ff600000e0611 */
[----:B------:R1:W-:Y:S01]  /*5710*/  @!UP0 UTMALDG.3D [UR32], [UR4], desc[UR16] ;  /* 0x00001020040085b4 */ /* 0x0003e20008011000 */
[----:B------:R-:W-:Y:S05]  /*5720*/  VOTEU.ALL UP0, P1 ;  /* 0x0000000000ff7886 */ /* 0x000fea0000800000 */
[----:B------:R1:W-:Y:S01]  /*5730*/  @!UP0 UTMALDG.3D [UR8], [UR4], desc[UR16] ;  /* 0x00001008040085b4 */ /* 0x0003e20008011000 */
[----:B------:R1:W-:Y:S01]  /*5740*/  @!P1 SYNCS.ARRIVE.TRANS64.RED.A0TR RZ, [UR21+0xc8], R0 ;  /* 0x0000c800ffff99a7 */ /* 0x0003e20008300415 */
[----:B------:R-:W-:Y:S01]  /*5750*/  SYNCS.ARRIVE.TRANS64.RED.A1T0 RZ, [UR6], RZ ;  /* 0x000000ffffff79a7 */ /* 0x000fe20008100406 */
[----:B------:R-:W2:Y:S02]  /*5760*/  SYNCS.PHASECHK.TRANS64.TRYWAIT P2, [UR21+0xf0], R9 ;  /* 0x0000f009ff0075a7 */ /* 0x000ea40008041115 */
[----:B-12---:R-:W-:Y:S05]  /*5770*/  @!P2 BRA `(.L_x_103) ;  /* 0x0000004000e8a947 */ /* 0x006fea0003800000 */
.L_x_211:
        /* <DEDUP_REMOVED lines=9> */
[----:B------:R-:W-:Y:S01]  /*5810*/  VIADD R14, R14, 0x1 ;  /* 0x000000010e0e7836 */ /* 0x000fe20000000000 */
        /* <DEDUP_REMOVED lines=10> */
[----:B------:R-:W-:Y:S01]  /*58c0*/  UMOV UR12, UR36 ;  /* 0x00000024000c7c82 */ /* 0x000fe20008000000 */
[----:B------:R-:W-:Y:S11]  /*58d0*/  UPRMT UR6, UR47, 0x654, UR25 ;  /* 0x000006542f067896 */ /* 0x000ff60008000019 */
[----:B------:R1:W-:Y:S01]  /*58e0*/  @!UP0 UTMALDG.3D [UR24], [UR4], desc[UR16] ;  /* 0x00001018040085b4 */ /* 0x0003e20008011000 */
[----:B------:R-:W-:Y:S05]  /*58f0*/  VOTEU.ALL UP0, P1 ;  /* 0x0000000000ff7886 */ /* 0x000fea0000800000 */
[----:B------:R1:W-:Y:S01]  /*5900*/  @!UP0 UTMALDG.3D [UR8], [UR4], desc[UR16] ;  /* 0x00001008040085b4 */ /* 0x0003e20008011000 */
[----:B------:R1:W-:Y:S01]  /*5910*/  @!P1 SYNCS.ARRIVE.TRANS64.RED.A0TR RZ, [UR21+0xd0], R0 ;  /* 0x0000d000ffff99a7 */ /* 0x0003e20008300415 */
[----:B------:R-:W-:Y:S01]  /*5920*/  SYNCS.ARRIVE.TRANS64.RED.A1T0 RZ, [UR6], RZ ;  /* 0x000000ffffff79a7 */ /* 0x000fe20008100406 */
[----:B------:R-:W2:Y:S02]  /*5930*/  SYNCS.PHASECHK.TRANS64.TRYWAIT P0, [UR21+0xf8], R9 ;  /* 0x0000f809ff0075a7 */ /* 0x000ea40008001115 */
[----:B-12---:R-:W-:Y:S05]  /*5940*/  @!P0 BRA `(.L_x_104) ;  /* 0x00000040008c8947 */ /* 0x006fea0003800000 */
.L_x_213:
[----:B------:R-:W-:Y:S01]  /*5950*/  UIADD3 UR24, UPT, UPT, UR13, UR63, URZ ;  /* 0x0000003f0d187290 */ /* 0x000fe2000fffe0ff */
[----:B------:R-:W-:Y:S01]  /*5960*/  @!P1 IADD3 R6, P0, PT, R16, 0x580, RZ ;  /* 0x0000058010069810 */ /* 0x000fe20007f1e0ff */
[----:B------:R-:W-:Y:S01]  /*5970*/  UPLOP3.LUT UP2, UPT, UPT, UPT, UPT, 0x80, 0x8 ;  /* 0x000000000008789c */ /* 0x000fe20003f4f070 */
[----:B------:R-:W-:Y:S01]  /*5980*/  R2UR UR26, R53 ;  /* 0x00000000351a72ca */ /* 0x000fe200000e0000 */
[----:B------:R-:W-:Y:S01]  /*5990*/  VOTEU.ALL UP0, P1 ;  /* 0x0000000000ff7886 */ /* 0x000fe20000800000 */
[----:B------:R-:W-:Y:S01]  /*59a0*/  @!P1 R2UR UR5, R6 ;  /* 0x00000000060592ca */ /* 0x000fe200000e0000 */
[----:B-1----:R-:W-:Y:S01]  /*59b0*/  @!P1 IMAD.X R0, RZ, RZ, R17, P0 ;  /* 0x000000ffff009224 */ /* 0x002fe200000e0611 */
[----:B------:R-:W-:Y:S01]  /*59c0*/  UMOV UR6, 0x0 ;  /* 0x0000000000067882 */ /* 0x000fe20000000000 */
[----:B------:R-:W-:Y:S01]  /*59d0*/  UMOV UR7, 0x10000000 ;  /* 0x1000000000077882 */ /* 0x000fe20000000000 */
[----:B------:R-:W-:Y:S01]  /*59e0*/  @!UP0 UIADD3 UR18, UPT, UPT, UR42, 0x30, URZ ;  /* 0x000000302a128890 */ /* 0x000fe2000fffe0ff */
[----:B------:R-:W-:Y:S01]  /*59f0*/  ISETP.NE.AND P0, PT, R14, 0x2, PT ;  /* 0x000000020e00780c */ /* 0x000fe20003f05270 */
[----:B------:R-:W-:Y:S01]  /*5a00*/  @!UP0 UIADD3 UR16, UPT, UPT, UR21, 0x6200, URZ ;  /* 0x0000620015108890 */ /* 0x000fe2000fffe0ff */
[----:B------:R-:W-:Y:S01]  /*5a10*/  @!P1 R2UR UR4, R0 ;  /* 0x00000000000492ca */ /* 0x000fe200000e0000 */
[----:B------:R-:W-:Y:S01]  /*5a20*/  @!UP0 UIADD3 UR17, UPT, UPT, UR21, 0xd8, URZ ;  /* 0x000000d815118890 */ /* 0x000fe2000fffe0ff */
[----:B------:R-:W-:Y:S01]  /*5a30*/  SEL R0, RZ, 0x1, P0 ;  /* 0x00000001ff007807 */ /* 0x000fe20000000000 */
[----:B------:R-:W-:Y:S01]  /*5a40*/  @!UP0 UIADD3 UR10, UPT, UPT, UR42, 0x70, URZ ;  /* 0x000000702a0a8890 */ /* 0x000fe2000fffe0ff */
[----:B------:R-:W-:Y:S01]  /*5a50*/  LOP3.LUT R15, R15, 0x1, RZ, 0x3c, !PT ;  /* 0x000000010f0f7812 */ /* 0x000fe200078e3cff */
[----:B------:R-:W-:Y:S01]  /*5a60*/  @!UP0 UIADD3 UR8, UPT, UPT, UR21, 0x7200, URZ ;  /* 0x0000720015088890 */ /* 0x000fe2000fffe0ff */
[----:B------:R-:W-:Y:S01]  /*5a70*/  IMAD.U32 R8, RZ, RZ, UR5 ;  /* 0x00000005ff087e24 */ /* 0x000fe2000f8e00ff */
[----:B------:R-:W-:Y:S01]  /*5a80*/  VOTEU.ALL UP0, P1 ;  /* 0x0000000000ff7886 */ /* 0x000fe20000800000 */
[----:B------:R-:W-:Y:S01]  /*5a90*/  UMOV UR19, UR43 ;  /* 0x0000002b00137c82 */ /* 0x000fe20008000000 */
[----:B------:R-:W-:Y:S01]  /*5aa0*/  UMOV UR20, UR36 ;  /* 0x0000002400147c82 */ /* 0x000fe20008000000 */
[----:B------:R-:W-:Y:S01]  /*5ab0*/  UMOV UR11, UR43 ;  /* 0x0000002b000b7c82 */ /* 0x000fe20008000000 */
[----:B------:R-:W-:Y:S01]  /*5ac0*/  UMOV UR12, UR36 ;  /* 0x00000024000c7c82 */ /* 0x000fe20008000000 */
[----:B------:R-:W-:Y:S01]  /*5ad0*/  UMOV UR9, UR17 ;  /* 0x0000001100097c82 */ /* 0x000fe20008000000 */
[----:B------:R-:W-:Y:S01]  /*5ae0*/  IMAD.U32 R9, RZ, RZ, UR4 ;  /* 0x00000004ff097e24 */ /* 0x000fe2000f8e00ff */
[----:B------:R-:W-:Y:S01]  /*5af0*/  @!P1 R2UR UR4, R8 ;  /* 0x00000000080492ca */ /* 0x000fe200000e0000 */
[----:B------:R-:W-:Y:S01]  /*5b00*/  UMOV UR36, UR29 ;  /* 0x0000001d00247c82 */ /* 0x000fe20008000000 */
[----:B------:R-:W-:Y:S02]  /*5b10*/  LOP3.LUT R13, R13, R0, RZ, 0x3c, !PT ;  /* 0x000000000d0d7212 */ /* 0x000fe400078e3cff */
[----:B------:R-:W-:Y:S02]  /*5b20*/  @!P1 R2UR UR5, R9 ;  /* 0x00000000090592ca */ /* 0x000fe400000e0000 */
[----:B------:R-:W-:Y:S11]  /*5b30*/  SEL R14, R14, RZ, P0 ;  /* 0x000000ff0e0e7207 */ /* 0x000ff60000000000 */
[----:B------:R1:W-:Y:S01]  /*5b40*/  @!UP0 UTMALDG.3D [UR16], [UR4], desc[UR6] ;  /* 0x00000610040085b4 */ /* 0x0003e20008011000 */
[----:B------:R-:W-:Y:S05]  /*5b50*/  VOTEU.ALL UP0, P1 ;  /* 0x0000000000ff7886 */ /* 0x000fea0000800000 */
[----:B------:R2:W-:Y:S01]  /*5b60*/  @!UP0 UTMALDG.3D [UR8], [UR4], desc[UR6] ;  /* 0x00000608040085b4 */ /* 0x0005e20008011000 */
[----:B------:R2:W-:Y:S01]  /*5b70*/  @!P1 SYNCS.ARRIVE.TRANS64.RED.A0TR RZ, [UR21+0xd8], R7 ;  /* 0x0000d807ffff99a7 */ /* 0x0005e20008300415 */
[----:B------:R-:W-:Y:S01]  /*5b80*/  SYNCS.ARRIVE.TRANS64.RED.A1T0 RZ, [UR37], RZ ;  /* 0x000000ffffff79a7 */ /* 0x000fe20008100425 */
[----:B-1----:R-:W-:Y:S01]  /*5b90*/  UIADD3 UR20, UPT, UPT, UR14, UR26, URZ ;  /* 0x0000001a0e147290 */ /* 0x002fe2000fffe0ff */
[----:B------:R-:W-:Y:S11]  /*5ba0*/  BRA.U UP1, `(.L_x_105) ;  /* 0xfffffff101047547 */ /* 0x000ff6000b83ffff */
[----:B------:R-:W-:-:S04]  /*5bb0*/  SHF.L.U32 R2, R15, 0x1f, RZ ;  /* 0x0000001f0f027819 */ /* 0x000fc800000006ff */
[----:B------:R-:W1:Y:S02]  /*5bc0*/  SYNCS.PHASECHK.TRANS64.TRYWAIT P0, [UR21+0xe0], R2 ;  /* 0x0000e002ff0075a7 */ /* 0x000e640008001115 */
[----:B-1----:R-:W-:Y:S05]  /*5bd0*/  @!P0 BRA `(.L_x_106) ;  /* 0x0000004000008947 */ /* 0x002fea0003800000 */
.L_x_215:
[----:B------:R-:W3:Y:S02]  /*5be0*/  SYNCS.PHASECHK.TRANS64.TRYWAIT P0, [UR21+0xe8], R2 ;  /* 0x0000e802ff0075a7 */ /* 0x000ee40008001115 */
[----:B---3--:R-:W-:Y:S05]  /*5bf0*/  @!P0 BRA `(.L_x_107) ;  /* 0x0000004000108947 */ /* 0x008fea0003800000 */
.L_x_217:
[----:B------:R-:W3:Y:S02]  /*5c00*/  SYNCS.PHASECHK.TRANS64.TRYWAIT P0, [UR21+0xf0], R2 ;  /* 0x0000f002ff0075a7 */ /* 0x000ee40008001115 */
[----:B---3--:R-:W-:Y:S05]  /*5c10*/  @!P0 BRA `(.L_x_108) ;  /* 0x0000004000208947 */ /* 0x008fea0003800000 */
.L_x_219:
[----:B-1----:R-:W-:-:S07]  /*5c20*/  MOV R0, UR21 ;  /* 0x0000001500007c02 */ /* 0x002fce0008000f00 */
.L_x_109:
[----:B-1----:R-:W-:-:S04]  /*5c30*/  SHF.L.U32 R2, R15, 0x1f, RZ ;  /* 0x0000001f0f027819 */ /* 0x002fc800000006ff */
[----:B------:R1:W3:Y:S03]  /*5c40*/  SYNCS.PHASECHK.TRANS64.TRYWAIT P0, [R0+URZ+0xf8], R2 ;  /* 0x0000f802000075a7 */ /* 0x0002e600080011ff */
[----:B---3--:R-:W-:Y:S05]  /*5c50*/  @!P0 NANOSLEEP.SYNCS 0x989680 ;  /* 0x009896800000895d */ /* 0x008fea0003900000 */
[----:B------:R-:W3:Y:S02]  /*5c60*/  @!P0 SYNCS.PHASECHK.TRANS64 P0, [R0+URZ+0xf8], R2 ;  /* 0x0000f802000085a7 */ /* 0x000ee400080010ff */
[----:B--23--:R-:W-:Y:S05]  /*5c70*/  @P0 EXIT ;  /* 0x000000000000094d */ /* 0x00cfea0003800000 */
[----:B------:R-:W-:Y:S05]  /*5c80*/  BRA `(.L_x_109) ;  /* 0xfffffffc00e87947 */ /* 0x000fea000383ffff */
.L_x_94:
[----:B------:R-:W-:-:S06]  /*5c90*/  UISETP.GE.AND UP0, UPT, UR25, 0x4, UPT ;  /* 0x000000041900788c */ /* 0x000fcc000bf06270 */
[----:B------:R-:W-:-:S13]  /*5ca0*/  PLOP3.LUT P0, PT, PT, PT, UP0, 0x80, 0x8 ;  /* 0x000000000008781c */ /* 0x000fda0003f0f008 */
[----:B------:R-:W-:Y:S05]  /*5cb0*/  @!P0 EXIT ;  /* 0x000000000000894d */ /* 0x000fea0003800000 */
[----:B------:R-:W-:Y:S01]  /*5cc0*/  BAR.SYNC.DEFER_BLOCKING 0x6, 0xa0 ;  /* 0x0182800000007b1d */ /* 0x000fe20000010000 */
[C---:B------:R-:W-:Y:S01]  /*5cd0*/  IMAD.SHL.U32 R3, R65.reuse, 0x10, RZ ;  /* 0x0000001041037824 */ /* 0x040fe200078e00ff */
[C---:B------:R-:W-:Y:S01]  /*5ce0*/  SHF.L.U32 R4, R52.reuse, 0x15, RZ ;  /* 0x0000001534047819 */ /* 0x040fe200000006ff */
[----:B------:R-:W-:Y:S01]  /*5cf0*/  IMAD.SHL.U32 R5, R52, 0x200, RZ ;  /* 0x0000020034057824 */ /* 0x000fe200078e00ff */
[C---:B------:R-:W-:Y:S01]  /*5d00*/  LOP3.LUT R66, R65.reuse, 0x60, RZ, 0xc0, !PT ;  /* 0x0000006041427812 */ /* 0x040fe200078ec0ff */
[----:B------:R-:W-:Y:S01]  /*5d10*/  IMAD.SHL.U32 R2, R65, 0x2, RZ ;  /* 0x0000000241027824 */ /* 0x000fe200078e00ff */
[----:B------:R-:W-:Y:S02]  /*5d20*/  UMOV UR43, 0x400 ;  /* 0x00000400002b7882 */ /* 0x000fe40000000000 */
[----:B------:R-:W1:Y:S01]  /*5d30*/  LDC.64 R50, c[0x0][0x8b0] ;  /* 0x00022c00ff327b82 */ /* 0x000e620000000a00 */
[----:B------:R-:W-:Y:S01]  /*5d40*/  ULEA UR43, UR47, UR43, 0x18 ;  /* 0x0000002b2f2b7291 */ /* 0x000fe2000f8ec0ff */
[C---:B------:R-:W-:Y:S01]  /*5d50*/  LOP3.LUT R64, R3.reuse, 0x590, RZ, 0xc0, !PT ;  /* 0x0000059003407812 */ /* 0x040fe200078ec0ff */
[----:B------:R-:W2:Y:S01]  /*5d60*/  LDCU.64 UR6, c[0x0][0x890] ;  /* 0x00011200ff0677ac */ /* 0x000ea20008000a00 */
[----:B------:R-:W-:Y:S01]  /*5d70*/  LOP3.LUT R3, R3, 0x60, RZ, 0xc0, !PT ;  /* 0x0000006003037812 */ /* 0x000fe200078ec0ff */
[----:B------:R-:W-:Y:S01]  /*5d80*/  IMAD.U32 R23, R65, 0x10000, RZ ;  /* 0x0001000041177824 */ /* 0x000fe200078e00ff */
[----:B------:R-:W-:Y:S01]  /*5d90*/  LOP3.LUT R64, R64, 0x200, R5, 0xf8, !PT ;  /* 0x0000020040407812 */ /* 0x000fe200078ef805 */
[----:B------:R-:W-:Y:S01]  /*5da0*/  UIADD3 UR4, UPT, UPT, UR43, 0x200, URZ ;  /* 0x000002002b047890 */ /* 0x000fe2000fffe0ff */
[----:B------:R-:W3:Y:S01]  /*5db0*/  LDC.64 R48, c[0x0][0x8a8] ;  /* 0x00022a00ff307b82 */ /* 0x000ee20000000a00 */
[----:B------:R-:W-:Y:S01]  /*5dc0*/  LOP3.LUT R2, R3, 0xc, R2, 0xf8, !PT ;  /* 0x0000000c03027812 */ /* 0x000fe200078ef802 */
[----:B------:R-:W-:Y:S01]  /*5dd0*/  HFMA2 R61, -RZ, RZ, 0, 5.9604644775390625e-08 ;  /* 0x00000001ff3d7431 */ /* 0x000fe200000001ff */
[----:B------:R-:W-:Y:S01]  /*5de0*/  LOP3.LUT R4, R4, 0x200000, RZ, 0xc0, !PT ;  /* 0x0020000004047812 */ /* 0x000fe200078ec0ff */
[----:B------:R-:W-:Y:S01]  /*5df0*/  HFMA2 R59, -RZ, RZ, 0, 0 ;  /* 0x00000000ff3b7431 */ /* 0x000fe200000001ff */
[----:B------:R-:W-:Y:S01]  /*5e00*/  LOP3.LUT R64, R64, R2, RZ, 0xfc, !PT ;  /* 0x0000000240407212 */ /* 0x000fe200078efcff */
[----:B------:R-:W-:Y:S01]  /*5e10*/  IMAD.U32 R55, RZ, RZ, UR4 ;  /* 0x00000004ff377e24 */ /* 0x000fe2000f8e00ff */
[C---:B------:R-:W-:Y:S01]  /*5e20*/  LOP3.LUT R63, R65.reuse, 0x2, RZ, 0xc0, !PT ;  /* 0x00000002413f7812 */ /* 0x040fe200078ec0ff */
[----:B------:R-:W-:Y:S01]  /*5e30*/  IMAD.MOV.U32 R22, RZ, RZ, RZ ;  /* 0x000000ffff167224 */ /* 0x000fe200078e00ff */
[----:B------:R-:W4:Y:S01]  /*5e40*/  LDS R0, [UR43+0x1c0] ;  /* 0x0001c02bff007984 */ /* 0x000f220008000800 */
[----:B------:R-:W-:Y:S01]  /*5e50*/  LOP3.LUT R23, R4, 0x400000, R23, 0xf8, !PT ;  /* 0x0040000004177812 */ /* 0x000fe200078ef817 */
[----:B------:R-:W-:Y:S01]  /*5e60*/  IMAD R64, R64, 0x4, R55 ;  /* 0x0000000440407824 */ /* 0x000fe200078e0237 */
[----:B------:R-:W-:Y:S01]  /*5e70*/  LOP3.LUT R65, R65, 0x4, RZ, 0xc0, !PT ;  /* 0x0000000441417812 */ /* 0x000fe200078ec0ff */
[----:B--2---:R-:W-:Y:S01]  /*5e80*/  IMAD.U32 R67, RZ, RZ, UR7 ;  /* 0x00000007ff437e24 */ /* 0x004fe2000f8e00ff */
[----:B------:R-:W-:Y:S01]  /*5e90*/  MOV R68, UR6 ;  /* 0x0000000600447c02 */ /* 0x000fe20008000f00 */
[----:B------:R-:W-:Y:S01]  /*5ea0*/  IMAD.MOV.U32 R57, RZ, RZ, RZ ;  /* 0x000000ffff397224 */ /* 0x000fe200078e00ff */
[----:B------:R-:W-:Y:S01]  /*5eb0*/  MOV R60, RZ ;  /* 0x000000ff003c7202 */ /* 0x000fe20000000f00 */
[--C-:B------:R-:W-:Y:S01]  /*5ec0*/  IMAD R63, R63, -0x10, R64.reuse ;  /* 0xfffffff03f3f7824 */ /* 0x100fe200078e0240 */
[----:B------:R-:W2:Y:S01]  /*5ed0*/  LDCU UR60, c[0x0][0x370] ;  /* 0x00006e00ff3c77ac */ /* 0x000ea20008000800 */
[----:B------:R-:W-:Y:S01]  /*5ee0*/  IMAD R62, R65, -0x10, R64 ;  /* 0xfffffff0413e7824 */ /* 0x000fe200078e0240 */
[----:B------:R-:W1:Y:S01]  /*5ef0*/  LDCU UR42, c[0x0][0xb0c] ;  /* 0x00016180ff2a77ac */ /* 0x000e620008000800 */
[----:B------:R-:W1:Y:S01]  /*5f00*/  LDCU UR39, c[0x0][0xb30] ;  /* 0x00016600ff2777ac */ /* 0x000e620008000800 */
[----:B------:R-:W1:Y:S01]  /*5f10*/  LDCU.64 UR54, c[0x0][0x888] ;  /* 0x00011100ff3677ac */ /* 0x000e620008000a00 */
[----:B------:R-:W1:Y:S01]  /*5f20*/  LDCU.64 UR40, c[0x0][0xb28] ;  /* 0x00016500ff2877ac */ /* 0x000e620008000a00 */
[----:B------:R-:W1:Y:S01]  /*5f30*/  LDCU.128 UR56, c[0x0][0xb10] ;  /* 0x00016200ff3877ac */ /* 0x000e620008000c00 */
[----:B------:R-:W1:Y:S01]  /*5f40*/  LDCU UR53, c[0x0][0x374] ;  /* 0x00006e80ff3577ac */ /* 0x000e620008000800 */
[----:B------:R-:W-:Y:S01]  /*5f50*/  UMOV UR52, URZ ;  /* 0x000000ff00347c82 */ /* 0x000fe20008000000 */
[----:B------:R-:W-:Y:S01]  /*5f60*/  UMOV UR46, URZ ;  /* 0x000000ff002e7c82 */ /* 0x000fe20008000000 */
[----:B-1234-:R-:W-:-:S07]  /*5f70*/  IMAD.IADD R23, R0, 0x1, R23 ;  /* 0x0000000100177824 */ /* 0x01efce00078e0217 */
.L_x_153:
[----:B------:R-:W-:Y:S02]  /*5f80*/  LEA R3, R57, UR43, 0x3 ;  /* 0x0000002b39037c11 */ /* 0x000fe4000f8e18ff */
[----:B------:R-:W-:Y:S02]  /*5f90*/  SHF.L.U32 R0, R59, 0x1f, RZ ;  /* 0x0000001f3b007819 */ /* 0x000fe400000006ff */
[----:B-1----:R-:W-:Y:S02]  /*5fa0*/  LEA R4, R57, UR43, 0x4 ;  /* 0x0000002b39047c11 */ /* 0x002fe4000f8e20ff */
[----:B------:R-:W1:Y:S02]  /*5fb0*/  SYNCS.PHASECHK.TRANS64.TRYWAIT P0, [R3+URZ+0x110], R0 ;  /* 0x00011000030075a7 */ /* 0x000e6400080011ff */
[----:B-12---:R-:W-:Y:S05]  /*5fc0*/  @!P0 BRA `(.L_x_110) ;  /* 0x0000003c004c8947 */ /* 0x006fea0003800000 */
.L_x_220:
        /* <DEDUP_REMOVED lines=8> */
[----:B--2---:R-:W-:Y:S11]  /*6050*/  LOP3.LUT P0, RZ, R6, 0x1, RZ, 0xc0, !PT ;  /* 0x0000000106ff7812 */ /* 0x004ff6000780c0ff */
[----:B------:R-:W-:Y:S02]  /*6060*/  @!UPT UIADD3 URZ, UPT, UPT, URZ, URZ, URZ ;  /* 0x000000fffffff290 */ /* 0x000fe4000fffe0ff */
[----:B---3--:R-:W-:Y:S01]  /*6070*/  VOTEU.ANY UP1, P0 ;  /* 0x0000000000ff7886 */ /* 0x008fe20000020100 */
[----:B------:R-:W-:Y:S01]  /*6080*/  PLOP3.LUT P0, PT, PT, PT, UP1, 0x80, 0x8 ;  /* 0x000000000008781c */ /* 0x000fe20003f0f018 */
[----:B------:R-:W-:Y:S11]  /*6090*/  UP2UR UR62, UPR, URZ, 0x2 ;  /* 0x00000002ff3e7883 */ /* 0x000ff60008000000 */
[----:B------:R-:W-:Y:S01]  /*60a0*/  @!UPT UIADD3 URZ, UPT, UPT, URZ, URZ, URZ ;  /* 0x000000fffffff290 */ /* 0x000fe2000fffe0ff */
[----:B-1----:R-:W-:Y:S02]  /*60b0*/  @P0 SHF.R.U32.HI R0, RZ, 0x10, R5 ;  /* 0x00000010ff000819 */ /* 0x002fe40000011605 */
        /* <DEDUP_REMOVED lines=12> */
[----:B------:R-:W2:Y:S01]  /*6180*/  LDCU UR12, c[0x0][0xb20] ;  /* 0x00016400ff0c77ac */ /* 0x000ea20008000800 */
[----:B------:R-:W-:Y:S02]  /*6190*/  UIMAD.WIDE.U32 UR4, UR53, UR59, URZ ;  /* 0x0000003b350472a5 */ /* 0x000fe4000f8e00ff */
[----:B------:R-:W-:Y:S02]  /*61a0*/  UIMAD.WIDE.U32 UR6, UR60, UR56, URZ ;  /* 0x000000383c0672a5 */ /* 0x000fe4000f8e00ff */
[----:B------:R-:W-:Y:S02]  /*61b0*/  UISETP.NE.AND UP0, UPT, UR58, 0x1, UPT ;  /* 0x000000013a00788c */ /* 0x000fe4000bf05270 */
[----:B------:R-:W-:Y:S02]  /*61c0*/  UIMAD.WIDE.U32 UR8, UR37, UR59, URZ ;  /* 0x0000003b250872a5 */ /* 0x000fe4000f8e00ff */
[----:B------:R-:W-:Y:S02]  /*61d0*/  UIMAD.WIDE.U32 UR10, UR38, UR56, URZ ;  /* 0x00000038260a72a5 */ /* 0x000fe4000f8e00ff */
[----:B------:R-:W-:Y:S02]  /*61e0*/  UISETP.NE.AND UP1, UPT, UR42, 0x1, UPT ;  /* 0x000000012a00788c */ /* 0x000fe4000bf25270 */
[----:B------:R-:W-:Y:S01]  /*61f0*/  UISETP.NE.AND UP2, UPT, UR45, 0x1, UPT ;  /* 0x000000012d00788c */ /* 0x000fe2000bf45270 */
[----:B------:R-:W-:Y:S02]  /*6200*/  UMOV UR4, UR5 ;  /* 0x0000000500047c82 */ /* 0x000fe40008000000 */
[----:B--2---:R-:W-:Y:S03]  /*6210*/  USHF.R.U32.HI UR5, URZ, UR12, UR4 ;  /* 0x0000000cff057299 */ /* 0x004fe60008011604 */
[----:B------:R-:W-:Y:S02]  /*6220*/  UMOV UR4, UR7 ;  /* 0x0000000700047c82 */ /* 0x000fe40008000000 */
[----:B------:R-:W-:Y:S02]  /*6230*/  USHF.R.U32.HI UR7, URZ, UR57, UR4 ;  /* 0x00000039ff077299 */ /* 0x000fe40008011604 */
[----:B------:R-:W-:Y:S02]  /*6240*/  USEL UR4, UR53, UR5, !UP0 ;  /* 0x0000000535047287 */ /* 0x000fe4000c000000 */
[----:B------:R-:W-:Y:S01]  /*6250*/  USEL UR7, UR60, UR7, !UP1 ;  /* 0x000000073c077287 */ /* 0x000fe2000c800000 */
[----:B------:R-:W-:Y:S01]  /*6260*/  UMOV UR5, UR9 ;  /* 0x0000000900057c82 */ /* 0x000fe20008000000 */
[----:B------:R-:W-:Y:S02]  /*6270*/  UIMAD.WIDE.U32 UR8, UR4, UR40, URZ ;  /* 0x00000028040872a5 */ /* 0x000fe4000f8e00ff */
[----:B------:R-:W-:Y:S03]  /*6280*/  USHF.R.U32.HI UR6, URZ, UR12, UR5 ;  /* 0x0000000cff067299 */ /* 0x000fe60008011605 */
[----:B------:R-:W-:Y:S01]  /*6290*/  UMOV UR5, UR11 ;  /* 0x0000000b00057c82 */ /* 0x000fe20008000000 */
[----:B------:R-:W-:Y:S02]  /*62a0*/  UIMAD.WIDE.U32 UR10, UR7, UR40, URZ ;  /* 0x00000028070a72a5 */ /* 0x000fe4000f8e00ff */
[----:B------:R-:W-:Y:S02]  /*62b0*/  USHF.R.U32.HI UR12, URZ, UR57, UR5 ;  /* 0x00000039ff0c7299 */ /* 0x000fe40008011605 */
[----:B------:R-:W-:Y:S01]  /*62c0*/  USEL UR6, UR37, UR6, !UP0 ;  /* 0x0000000625067287 */ /* 0x000fe2000c000000 */
[----:B------:R-:W-:Y:S02]  /*62d0*/  UMOV UR5, UR9 ;  /* 0x0000000900057c82 */ /* 0x000fe40008000000 */
[----:B------:R-:W-:Y:S01]  /*62e0*/  UMOV UR10, UR11 ;  /* 0x0000000b000a7c82 */ /* 0x000fe20008000000 */
[----:B------:R-:W-:Y:S02]  /*62f0*/  @UP2 USHF.R.U32.HI UR4, URZ, UR41, UR5 ;  /* 0x00000029ff042299 */ /* 0x000fe40008011605 */
[----:B------:R-:W-:Y:S02]  /*6300*/  @UP2 USHF.R.U32.HI UR7, URZ, UR41, UR10 ;  /* 0x00000029ff072299 */ /* 0x000fe4000801160a */
[----:B------:R-:W-:Y:S02]  /*6310*/  UIMAD UR4, UR45, UR4, URZ ;  /* 0x000000042d0472a4 */ /* 0x000fe4000f8e02ff */
        /* <DEDUP_REMOVED lines=8> */
[----:B------:R-:W-:Y:S02]  /*63a0*/  USEL UR11, UR6, UR4, !UP2 ;  /* 0x00000004060b7287 */ /* 0x000fe4000d000000 */
[----:B------:R-:W-:Y:S02]  /*63b0*/  UIADD3 UR8, UPT, UPT, -UR5, URZ, URZ ;  /* 0x000000ff05087290 */ /* 0x000fe4000fffe1ff */
[----:B------:R-:W-:Y:S01]  /*63c0*/  UIADD3 UR10, UPT, UPT, -UR11, URZ, URZ ;  /* 0x000000ff0b0a7290 */ /* 0x000fe2000fffe1ff */
[----:B------:R-:W-:Y:S01]  /*63d0*/  @!UP0 UMOV UR4, UR9 ;  /* 0x0000000900048c82 */ /* 0x000fe20008000000 */
[----:B------:R-:W-:Y:S02]  /*63e0*/  UIADD3 UR9, UPT, UPT, -UR6, URZ, URZ ;  /* 0x000000ff06097290 */ /* 0x000fe4000fffe1ff */
[----:B------:R-:W-:Y:S02]  /*63f0*/  @!UP0 USHF.R.U32.HI UR4, URZ, UR41, UR4 ;  /* 0x00000029ff048299 */ /* 0x000fe40008011604 */
[----:B------:R-:W-:Y:S02]  /*6400*/  UIMAD UR10, UR45, UR10, UR6 ;  /* 0x0000000a2d0a72a4 */ /* 0x000fe4000f8e0206 */
[----:B------:R-:W-:Y:S04]  /*6410*/  @!UP0 USEL UR4, UR5, UR4, !UP2 ;  /* 0x0000000405048287 */ /* 0x000fe8000d000000 */
[----:B------:R-:W-:Y:S02]  /*6420*/  @!UP0 UIMAD UR10, UR7, UR10, UR4 ;  /* 0x0000000a070a82a4 */ /* 0x000fe4000f8e0204 */
[----:B------:R-:W-:Y:S02]  /*6430*/  @!UP0 UIADD3 UR11, UPT, UPT, UR11, -UR4, URZ ;  /* 0x800000040b0b8290 */ /* 0x000fe4000fffe0ff */
[----:B------:R-:W-:Y:S02]  /*6440*/  UIMAD UR7, UR42, UR8, UR38 ;  /* 0x000000082a0772a4 */ /* 0x000fe4000f8e0226 */
[----:B------:R-:W-:Y:S02]  /*6450*/  @!UP0 UIMAD UR6, UR11, UR45, UR5 ;  /* 0x0000002d0b0682a4 */ /* 0x000fe4000f8e0205 */
[----:B------:R-:W-:Y:S01]  /*6460*/  UIMAD UR4, UR58, UR9, UR37 ;  /* 0x000000093a0472a4 */ /* 0x000fe2000f8e0225 */
[----:B------:R-:W-:Y:S02]  /*6470*/  @!UP0 UMOV UR5, UR10 ;  /* 0x0000000a00058c82 */ /* 0x000fe40008000000 */
[----:B------:R-:W-:Y:S02]  /*6480*/  UIMAD UR38, UR5, UR42, UR7 ;  /* 0x0000002a052672a4 */ /* 0x000fe4000f8e0207 */
[----:B------:R-:W-:Y:S11]  /*6490*/  UIMAD UR37, UR6, UR58, UR4 ;  /* 0x0000003a062572a4 */ /* 0x000ff6000f8e0204 */
[----:B------:R-:W-:Y:S01]  /*64a0*/  @!UPT UIADD3 URZ, UPT, UPT, URZ, URZ, URZ ;  /* 0x000000fffffff290 */ /* 0x000fe2000fffe0ff */
.L_x_111:
[----:B------:R-:W-:Y:S01]  /*64b0*/  UISETP.NE.AND UP0, UPT, UR39, 0x1, UPT ;  /* 0x000000012700788c */ /* 0x000fe2000bf05270 */
[----:B------:R-:W-:Y:S01]  /*64c0*/  LOP3.LUT P0, RZ, R55, 0x1b0, RZ, 0xc0, !PT ;  /* 0x000001b037ff7812 */ /* 0x000fe2000780c0ff */
[----:B------:R-:W-:Y:S01]  /*64d0*/  USHF.L.U32 UR50, UR20, 0x6, URZ ;  /* 0x0000000614327899 */ /* 0x000fe200080006ff */
[----:B------:R-:W-:Y:S01]  /*64e0*/  BSSY.RECONVERGENT B6, `(.L_x_112) ;  /* 0x0000034000067945 */ /* 0x000fe20003800200 */
[----:B------:R-:W-:Y:S01]  /*64f0*/  USHF.L.U32 UR49, UR24, 0x7, URZ ;  /* 0x0000000718317899 */ /* 0x000fe200080006ff */
[----:B------:R-:W-:Y:S06]  /*6500*/  IADD3 R57, PT, PT, R57, 0x1, RZ ;  /* 0x0000000139397810 */ /* 0x000fec0007ffe0ff */
[----:B------:R-:W2:Y:S01]  /*6510*/  @!UP0 LDCU.128 UR12, c[0x0][0xb10] ;  /* 0x00016200ff0c87ac */ /* 0x000ea20008000c00 */
[----:B------:R-:W3:Y:S01]  /*6520*/  @!UP0 LDCU UR5, c[0x0][0xb0c] ;  /* 0x00016180ff0587ac */ /* 0x000ee20008000800 */
[----:B------:R-:W4:Y:S01]  /*6530*/  @!UP0 LDCU UR10, c[0x0][0xb20] ;  /* 0x00016400ff0a87ac */ /* 0x000f220008000800 */
[----:B--2---:R-:W-:Y:S02]  /*6540*/  UIMAD.WIDE.U32 UR8, UR38, UR12, URZ ;  /* 0x0000000c260872a5 */ /* 0x004fe4000f8e00ff */
[----:B------:R-:W-:Y:S02]  /*6550*/  UIMAD.WIDE.U32 UR6, UR37, UR15, URZ ;  /* 0x0000000f250672a5 */ /* 0x000fe4000f8e00ff */
[----:B------:R-:W-:Y:S03]  /*6560*/  @!UP0 UISETP.NE.AND UP1, UPT, UR14, 0x1, UPT ;  /* 0x000000010e00888c */ /* 0x000fe6000bf25270 */
[----:B------:R-:W-:Y:S01]  /*6570*/  @!UP0 UMOV UR4, UR9 ;  /* 0x0000000900048c82 */ /* 0x000fe20008000000 */
[----:B---3--:R-:W-:Y:S02]  /*6580*/  @!UP0 UISETP.NE.AND UP2, UPT, UR5, 0x1, UPT ;  /* 0x000000010500888c */ /* 0x008fe4000bf45270 */
[----:B------:R-:W-:Y:S01]  /*6590*/  @!UP0 USHF.R.U32.HI UR4, URZ, UR13, UR4 ;  /* 0x0000000dff048299 */ /* 0x000fe20008011604 */
[----:B------:R-:W-:Y:S02]  /*65a0*/  @!UP0 UMOV UR6, UR7 ;  /* 0x0000000700068c82 */ /* 0x000fe40008000000 */
[----:B----4-:R-:W-:Y:S02]  /*65b0*/  @!UP0 USHF.R.U32.HI UR6, URZ, UR10, UR6 ;  /* 0x0000000aff068299 */ /* 0x010fe40008011606 */
[----:B------:R-:W-:Y:S02]  /*65c0*/  @!UP0 USEL UR7, UR38, UR4, !UP2 ;  /* 0x0000000426078287 */ /* 0x000fe4000d000000 */
[----:B------:R-:W-:Y:S04]  /*65d0*/  @!UP0 USEL UR6, UR37, UR6, !UP1 ;  /* 0x0000000625068287 */ /* 0x000fe8000c800000 */
[----:B------:R-:W-:Y:S02]  /*65e0*/  @!UP0 UIADD3 UR4, UPT, UPT, -UR7, UR6, URZ ;  /* 0x0000000607048290 */ /* 0x000fe4000fffe1ff */
[----:B------:R-:W-:Y:S02]  /*65f0*/  @!UP0 UIADD3 UR6, UPT, UPT, UR7, -UR6, URZ ;  /* 0x8000000607068290 */ /* 0x000fe4000fffe0ff */
[----:B------:R-:W-:Y:S02]  /*6600*/  @!UP0 UIMAD UR38, UR4, UR5, UR38 ;  /* 0x00000005042682a4 */ /* 0x000fe4000f8e0226 */
[----:B------:R-:W-:Y:S01]  /*6610*/  @!UP0 UIMAD UR37, UR6, UR14, UR37 ;  /* 0x0000000e062582a4 */ /* 0x000fe2000f8e0225 */
[----:B------:R-:W-:Y:S11]  /*6620*/  @!P0 BRA `(.L_x_113) ;  /* 0x00000000007c8947 */ /* 0x000ff60003800000 */
[----:B------:R-:W2:Y:S01]  /*6630*/  LDCU.64 UR8, c[0x4][0x80] ;  /* 0x01001000ff0877ac */ /* 0x000ea20008000a00 */
[----:B------:R-:W-:Y:S01]  /*6640*/  MOV R2, 0x0 ;  /* 0x0000000000027802 */ /* 0x000fe20000000f00 */
[----:B------:R-:W-:Y:S02]  /*6650*/  HFMA2 R12, -RZ, RZ, 0, 5.9604644775390625e-08 ;  /* 0x00000001ff0c7431 */ /* 0x000fe400000001ff */
[----:B------:R-:W-:Y:S01]  /*6660*/  IMAD.MOV.U32 R8, RZ, RZ, 0x70 ;  /* 0x00000070ff087424 */ /* 0x000fe200078e00ff */
[----:B------:R3:W4:Y:S01]  /*6670*/  LDC.64 R14, c[0x4][R2] ;  /* 0x01000000020e7b82 */ /* 0x0007220000000a00 */
[----:B------:R-:W1:Y:S01]  /*6680*/  LDCU.64 UR6, c[0x4][0x88] ;  /* 0x01001100ff0677ac */ /* 0x000e620008000a00 */
[----:B------:R-:W-:Y:S01]  /*6690*/  IMAD.MOV.U32 R13, RZ, RZ, RZ ;  /* 0x000000ffff0d7224 */ /* 0x000fe200078e00ff */
[----:B------:R-:W1:Y:S01]  /*66a0*/  LDCU.64 UR4, c[0x4][0x8] ;  /* 0x01000100ff0477ac */ /* 0x000e620008000a00 */
[----:B--2---:R-:W-:Y:S01]  /*66b0*/  MOV R5, UR9 ;  /* 0x0000000900057c02 */ /* 0x004fe20008000f00 */
[----:B------:R-:W-:Y:S01]  /*66c0*/  IMAD.U32 R4, RZ, RZ, UR8 ;  /* 0x00000008ff047e24 */ /* 0x000fe2000f8e00ff */
[----:B-1----:R-:W-:Y:S01]  /*66d0*/  MOV R7, UR7 ;  /* 0x0000000700077c02 */ /* 0x002fe20008000f00 */
[----:B------:R-:W-:Y:S01]  /*66e0*/  IMAD.U32 R6, RZ, RZ, UR6 ;  /* 0x00000006ff067e24 */ /* 0x000fe2000f8e00ff */
[----:B------:R-:W-:Y:S01]  /*66f0*/  MOV R11, UR5 ;  /* 0x00000005000b7c02 */ /* 0x000fe20008000f00 */
[----:B------:R-:W-:Y:S02]  /*6700*/  IMAD.U32 R10, RZ, RZ, UR4 ;  /* 0x00000004ff0a7e24 */ /* 0x000fe4000f8e00ff */
[----:B------:R-:W-:Y:S07]  /*6710*/  LEPC R20, `(.L_x_114) ;  /* 0x000000001014794e */ /* 0x000fee0000000000 */
[----:B---345:R-:W-:Y:S05]  /*6720*/  CALL.ABS.NOINC R14 ;  /* 0x000000000e007343 */ /* 0x038fea0003c00000 */
.L_x_114:
[----:B------:R-:W1:Y:S01]  /*6730*/  LDCU.64 UR8, c[0x4][0x80] ;  /* 0x01001000ff0877ac */ /* 0x000e620008000a00 */
[----:B------:R-:W2:Y:S01]  /*6740*/  LDC.64 R2, c[0x4][R2] ;  /* 0x0100000002027b82 */ /* 0x000ea20000000a00 */
[----:B------:R-:W-:Y:S02]  /*6750*/  HFMA2 R12, -RZ, RZ, 0, 5.9604644775390625e-08 ;  /* 0x00000001ff0c7431 */ /* 0x000fe400000001ff */
[----:B------:R-:W-:Y:S02]  /*6760*/  IMAD.MOV.U32 R8, RZ, RZ, 0x70 ;  /* 0x00000070ff087424 */ /* 0x000fe400078e00ff */
[----:B------:R-:W-:Y:S01]  /*6770*/  IMAD.MOV.U32 R13, RZ, RZ, RZ ;  /* 0x000000ffff0d7224 */ /* 0x000fe200078e00ff */
[----:B------:R-:W3:Y:S01]  /*6780*/  LDCU.64 UR6, c[0x4][0x88] ;  /* 0x01001100ff0677ac */ /* 0x000ee20008000a00 */
[----:B------:R-:W4:Y:S01]  /*6790*/  LDCU.64 UR4, c[0x4][0x8] ;  /* 0x01000100ff0477ac */ /* 0x000f220008000a00 */
[----:B-1----:R-:W-:Y:S02]  /*67a0*/  MOV R4, UR8 ;  /* 0x0000000800047c02 */ /* 0x002fe40008000f00 */
[----:B------:R-:W-:Y:S02]  /*67b0*/  MOV R5, UR9 ;  /* 0x0000000900057c02 */ /* 0x000fe40008000f00 */
[----:B---3--:R-:W-:Y:S01]  /*67c0*/  MOV R7, UR7 ;  /* 0x0000000700077c02 */ /* 0x008fe20008000f00 */
[----:B------:R-:W-:Y:S01]  /*67d0*/  IMAD.U32 R6, RZ, RZ, UR6 ;  /* 0x00000006ff067e24 */ /* 0x000fe2000f8e00ff */
[----:B----4-:R-:W-:Y:S01]  /*67e0*/  MOV R11, UR5 ;  /* 0x00000005000b7c02 */ /* 0x010fe20008000f00 */
[----:B------:R-:W-:Y:S02]  /*67f0*/  IMAD.U32 R10, RZ, RZ, UR4 ;  /* 0x00000004ff0a7e24 */ /* 0x000fe4000f8e00ff */
[----:B------:R-:W-:Y:S07]  /*6800*/  LEPC R20, `(.L_x_113) ;  /* 0x000000001014794e */ /* 0x000fee0000000000 */
[----:B--2---:R-:W-:Y:S05]  /*6810*/  CALL.ABS.NOINC R2 ;  /* 0x0000000002007343 */ /* 0x004fea0003c00000 */
.L_x_113:
[----:B------:R-:W-:Y:S05]  /*6820*/  BSYNC.RECONVERGENT B6 ;  /* 0x0000000000067941 */ /* 0x000fea0003800200 */
.L_x_112:
[----:B------:R-:W-:Y:S02]  /*6830*/  R2UR UR6, R54 ;  /* 0x00000000360672ca */ /* 0x000fe400000e0000 */
[----:B------:R-:W-:Y:S02]  /*6840*/  R2UR UR5, R68 ;  /* 0x00000000440572ca */ /* 0x000fe400000e0000 */
[----:B------:R-:W-:Y:S02]  /*6850*/  R2UR UR4, R67 ;  /* 0x00000000430472ca */ /* 0x000fe400000e0000 */
[----:B------:R-:W-:Y:S02]  /*6860*/  ISETP.NE.U32.AND P4, PT, R50, RZ, PT ;  /* 0x000000ff3200720c */ /* 0x000fe40003f85070 */
[----:B------:R-:W-:Y:S02]  /*6870*/  ISETP.NE.U32.AND P2, PT, RZ, UR54, PT ;  /* 0x00000036ff007c0c */ /* 0x000fe4000bf45070 */
[----:B------:R-:W-:Y:S02]  /*6880*/  ISETP.NE.AND.EX P4, PT, R51, RZ, PT, P4 ;  /* 0x000000ff3300720c */ /* 0x000fe40003f85340 */
[----:B------:R-:W-:Y:S01]  /*6890*/  ISETP.NE.AND.EX P2, PT, RZ, UR55, PT, P2 ;  /* 0x00000037ff007c0c */ /* 0x000fe2000bf45320 */
[----:B------:R-:W-:Y:S02]  /*68a0*/  UISETP.NE.AND UP2, UPT, UR6, URZ, UPT ;  /* 0x000000ff0600728c */ /* 0x000fe4000bf45270 */
[----:B------:R-:W-:Y:S04]  /*68b0*/  UISETP.NE.U32.AND UP0, UPT, UR5, URZ, UPT ;  /* 0x000000ff0500728c */ /* 0x000fe8000bf05070 */
[----:B------:R-:W-:Y:S01]  /*68c0*/  UISETP.NE.AND.EX UP1, UPT, UR4, URZ, UPT, UP0 ;  /* 0x000000ff0400728c */ /* 0x000fe2000bf25300 */
[----:B------:R-:W-:Y:S01]  /*68d0*/  PLOP3.LUT P1, PT, PT, PT, UP2, 0x80, 0x8 ;  /* 0x000000000008781c */ /* 0x000fe20003f2f028 */
[----:B------:R-:W-:Y:S03]  /*68e0*/  UPLOP3.LUT UP0, UPT, UPT, UPT, UPT, 0x40, 0x4 ;  /* 0x000000000004789c */ /* 0x000fe60003f0e870 */
[----:B------:R-:W-:Y:S06]  /*68f0*/  @UP2 UPLOP3.LUT UP0, UPT, UPT, UPT, UP1, 0x80, 0x8 ;  /* 0x000000000008289c */ /* 0x000fec0003f0f010 */
[----:B------:R-:W-:Y:S01]  /*6900*/  PLOP3.LUT P0, PT, PT, PT, UP0, 0x80, 0x8 ;  /* 0x000000000008781c */ /* 0x000fe20003f0f008 */
[----:B------:R-:W-:Y:S01]  /*6910*/  @!UPT UIADD3 URZ, UPT, UPT, URZ, URZ, URZ ;  /* 0x000000fffffff290 */ /* 0x000fe2000fffe0ff */
[----:B------:R-:W-:Y:S11]  /*6920*/  BRA.U !UP1, `(.L_x_115) ;  /* 0x0000000109407547 */ /* 0x000ff6000b800000 */
[----:B------:R-:W-:Y:S01]  /*6930*/  UISETP.NE.U32.AND UP0, UPT, UR54, URZ, UPT ;  /* 0x000000ff3600728c */ /* 0x000fe2000bf05070 */
[----:B------:R-:W-:Y:S01]  /*6940*/  R2UR UR6, R68 ;  /* 0x00000000440672ca */ /* 0x000fe200000e0000 */
[----:B------:R-:W2:Y:S01]  /*6950*/  LDCU.64 UR8, c[0x0][0x358] ;  /* 0x00006b00ff0877ac */ /* 0x000ea20008000a00 */
[----:B------:R-:W-:Y:S02]  /*6960*/  HFMA2 R26, -RZ, RZ, 0, 5.9604644775390625e-08 ;  /* 0x00000001ff1a7431 */ /* 0x000fe400000001ff */
[----:B-1----:R-:W-:Y:S01]  /*6970*/  IMAD.MOV.U32 R0, RZ, RZ, 0x1 ;  /* 0x00000001ff007424 */ /* 0x002fe200078e00ff */
[----:B------:R-:W-:Y:S06]  /*6980*/  UISETP.NE.AND.EX UP0, UPT, UR55, URZ, UPT, UP0 ;  /* 0x000000ff3700728c */ /* 0x000fec000bf05300 */
[----:B------:R-:W-:Y:S05]  /*6990*/  PLOP3.LUT P3, PT, PT, PT, UP0, 0x80, 0x8 ;  /* 0x000000000008781c */ /* 0x000fea0003f6f008 */
[----:B------:R-:W1:Y:S01]  /*69a0*/  @UP0 LDCU.64 UR4, c[0x0][0x888] ;  /* 0x00011100ff0407ac */ /* 0x000e620008000a00 */
[----:B------:R-:W-:Y:S07]  /*69b0*/  @UP0 UIMAD UR6, UR36, UR6, URZ ;  /* 0x00000006240602a4 */ /* 0x000fee000f8e02ff */
[----:B------:R-:W-:Y:S01]  /*69c0*/  @!P3 PRMT R26, R0, 0x7610, R26 ;  /* 0x00007610001ab816 */ /* 0x000fe2000000001a */
[----:B-1----:R-:W-:Y:S06]  /*69d0*/  @UP0 UIMAD.WIDE UR4, UR6, 0x4, UR4 ;  /* 0x00000004060408a5 */ /* 0x002fec000f8e0204 */
[----:B------:R-:W-:Y:S02]  /*69e0*/  IMAD.U32 R2, RZ, RZ, UR4 ;  /* 0x00000004ff027e24 */ /* 0x000fe4000f8e00ff */
[----:B------:R-:W-:Y:S03]  /*69f0*/  IMAD.U32 R3, RZ, RZ, UR5 ;  /* 0x00000005ff037e24 */ /* 0x000fe6000f8e00ff */
[----:B------:R-:W1:Y:S02]  /*6a00*/  @!UP0 LDCU UR4, c[0x0][0x880] ;  /* 0x00011000ff0487ac */ /* 0x000e640008000800 */
[----:B--2--5:R2:W5:Y:S02]  /*6a10*/  @P3 LDG.E R27, desc[UR8][R2.64] ;  /* 0x00000008021b3981 */ /* 0x024564000c1e1900 */
[----:B-12---:R-:W-:Y:S02]  /*6a20*/  @!P3 MOV R27, UR4 ;  /* 0x00000004001bbc02 */ /* 0x006fe40008000f00 */
.L_x_115:
[----:B------:R-:W-:Y:S05]  /*6a30*/  @!P4 BRA `(.L_x_116) ;  /* 0x000000000024c947 */ /* 0x000fea0003800000 */
[----:B------:R-:W-:Y:S01]  /*6a40*/  ISETP.NE.U32.AND P3, PT, R48, RZ, PT ;  /* 0x000000ff3000720c */ /* 0x000fe20003f65070 */
[----:B------:R-:W2:Y:S03]  /*6a50*/  LDCU.64 UR4, c[0x0][0x358] ;  /* 0x00006b00ff0477ac */ /* 0x000ea60008000a00 */
[----:B------:R-:W-:Y:S11]  /*6a60*/  ISETP.NE.AND.EX P3, PT, R49, RZ, PT, P3 ;  /* 0x000000ff3100720c */ /* 0x000ff60003f65330 */
[----:B------:R-:W-:Y:S02]  /*6a70*/  @!UPT UIADD3 URZ, UPT, UPT, URZ, URZ, URZ ;  /* 0x000000fffffff290 */ /* 0x000fe4000fffe0ff */
[----:B------:R-:W3:Y:S01]  /*6a80*/  @P3 LDC.64 R2, c[0x0][0x8a8] ;  /* 0x00022a00ff023b82 */ /* 0x000ee20000000a00 */
[----:B-1----:R-:W-:Y:S04]  /*6a90*/  @P3 IMAD R0, R50, UR36, RZ ;  /* 0x0000002432003c24 */ /* 0x002fe8000f8e02ff */
[----:B---3--:R-:W-:Y:S05]  /*6aa0*/  @P3 IMAD.WIDE R2, R0, 0x4, R2 ;  /* 0x0000000400023825 */ /* 0x008fea00078e0202 */
[----:B--2--5:R2:W5:Y:S02]  /*6ab0*/  @P3 LDG.E R24, desc[UR4][R2.64] ;  /* 0x0000000402183981 */ /* 0x024564000c1e1900 */
[----:B--2---:R-:W3:Y:S02]  /*6ac0*/  @!P3 LDC R24, c[0x0][0x8a0] ;  /* 0x00022800ff18bb82 */ /* 0x004ee40000000800 */
.L_x_116:
[----:B-----5:R-:W-:Y:S01]  /*6ad0*/  FSETP.NEU.AND P3, PT, R27, RZ, PT ;  /* 0x000000ff1b00720b */ /* 0x020fe20003f6d000 */
[----:B------:R-:W-:Y:S01]  /*6ae0*/  BSSY B1, `(.L_x_117) ;  /* 0x0000039000017945 */ /* 0x000fe20003800000 */
[----:B------:R-:W-:Y:S01]  /*6af0*/  SEL R3, RZ, 0xffffffff, P2 ;  /* 0xffffffffff037807 */ /* 0x000fe20001000000 */
[----:B------:R-:W-:Y:S01]  /*6b00*/  IMAD.MOV.U32 R72, RZ, RZ, 0x1 ;  /* 0x00000001ff487424 */ /* 0x000fe200078e00ff */
[----:B------:R-:W-:Y:S01]  /*6b10*/  @P1 LOP3.LUT P2, RZ, R26, 0xff, RZ, 0xc0, !PT ;  /* 0x000000ff1aff1812 */ /* 0x000fe2000784c0ff */
[C---:B------:R-:W-:Y:S01]  /*6b20*/  IMAD R25, R22.reuse, 0x40, R23 ;  /* 0x0000004016197824 */ /* 0x040fe200078e0217 */
[----:B-1----:R-:W-:Y:S01]  /*6b30*/  @P1 SEL R0, RZ, 0xffffffff, P3 ;  /* 0xffffffffff001807 */ /* 0x002fe20001800000 */
[----:B------:R-:W-:Y:S01]  /*6b40*/  IMAD R58, R65, -0x10, R63 ;  /* 0xfffffff0413a7824 */ /* 0x000fe200078e023f */
[----:B------:R-:W-:Y:S01]  /*6b50*/  LOP3.LUT R61, R61, 0x1, RZ, 0x3c, !PT ;  /* 0x000000013d3d7812 */ /* 0x000fe200078e3cff */
[----:B------:R-:W-:Y:S01]  /*6b60*/  IMAD.MOV.U32 R71, RZ, RZ, RZ ;  /* 0x000000ffff477224 */ /* 0x000fe200078e00ff */
[C---:B------:R-:W-:Y:S02]  /*6b70*/  @P0 SEL R0, R3.reuse, R0, !P2 ;  /* 0x0000000003000207 */ /* 0x040fe40005000000 */
[----:B------:R-:W-:Y:S02]  /*6b80*/  CS2R R46, SRZ ;  /* 0x00000000002e7805 */ /* 0x000fe4000001ff00 */
[----:B------:R-:W-:Y:S02]  /*6b90*/  LEA R70, R22, UR43, 0x3 ;  /* 0x0000002b16467c11 */ /* 0x000fe4000f8e18ff */
[----:B------:R-:W-:Y:S02]  /*6ba0*/  CS2R R44, SRZ ;  /* 0x00000000002c7805 */ /* 0x000fe4000001ff00 */
[----:B------:R-:W-:Y:S02]  /*6bb0*/  @P1 LOP3.LUT R0, R0, 0x1, RZ, 0xc0, !PT ;  /* 0x0000000100001812 */ /* 0x000fe400078ec0ff */
[----:B------:R-:W-:Y:S02]  /*6bc0*/  CS2R R42, SRZ ;  /* 0x00000000002a7805 */ /* 0x000fe4000001ff00 */
[----:B------:R-:W-:Y:S02]  /*6bd0*/  PLOP3.LUT P2, PT, PT, PT, UP1, 0x80, 0x8 ;  /* 0x000000000008781c */ /* 0x000fe40003f4f018 */
[----:B------:R-:W-:Y:S02]  /*6be0*/  CS2R R40, SRZ ;  /* 0x0000000000287805 */ /* 0x000fe4000001ff00 */
[----:B------:R-:W-:Y:S02]  /*6bf0*/  ISETP.NE.U32.OR P5, PT, R0, 0x1, !P1 ;  /* 0x000000010000780c */ /* 0x000fe40004fa5470 */
[----:B------:R-:W-:Y:S02]  /*6c00*/  CS2R R38, SRZ ;  /* 0x0000000000267805 */ /* 0x000fe4000001ff00 */
[----:B------:R-:W-:Y:S02]  /*6c10*/  LOP3.LUT P4, R56, R26, 0xff, RZ, 0xc0, !PT ;  /* 0x000000ff1a387812 */ /* 0x000fe4000788c0ff */
[----:B------:R-:W-:Y:S02]  /*6c20*/  CS2R R36, SRZ ;  /* 0x0000000000247805 */ /* 0x000fe4000001ff00 */
[----:B------:R-:W-:Y:S02]  /*6c30*/  SEL R2, RZ, 0xffffffff, P3 ;  /* 0xffffffffff027807 */ /* 0x000fe40001800000 */
[----:B------:R-:W-:Y:S02]  /*6c40*/  CS2R R34, SRZ ;  /* 0x0000000000227805 */ /* 0x000fe4000001ff00 */
[----:B------:R-:W-:Y:S02]  /*6c50*/  P2R R69, PR, RZ, 0x20 ;  /* 0x00000020ff457803 */ /* 0x000fe40000000000 */
[----:B------:R-:W-:Y:S02]  /*6c60*/  CS2R R32, SRZ ;  /* 0x0000000000207805 */ /* 0x000fe4000001ff00 */
[----:B------:R-:W-:Y:S02]  /*6c70*/  @P2 SEL R2, R3, R2, !P4 ;  /* 0x0000000203022207 */ /* 0x000fe40006000000 */
[----:B------:R-:W-:Y:S02]  /*6c80*/  @P5 SHF.L.U32 R0, R61, 0x1f, RZ ;  /* 0x0000001f3d005819 */ /* 0x000fe400000006ff */
[----:B------:R-:W-:Y:S02]  /*6c90*/  LOP3.LUT R2, R2, 0x1, RZ, 0xc0, !PT ;  /* 0x0000000102027812 */ /* 0x000fe400078ec0ff */
[----:B------:R1:W2:Y:S02]  /*6ca0*/  @P5 SYNCS.PHASECHK.TRANS64.TRYWAIT P1, [UR43+0xc0], R0 ;  /* 0x0000c000ff0055a7 */ /* 0x0002a4000802112b */
[----:B------:R-:W-:Y:S04]  /*6cb0*/  ISETP.NE.U32.AND P2, PT, R2, 0x1, PT ;  /* 0x000000010200780c */ /* 0x000fe80003f45070 */
[----:B------:R-:W-:Y:S02]  /*6cc0*/  P2R R73, PR, RZ, 0x4 ;  /* 0x00000004ff497803 */ /* 0x000fe40000000000 */
[----:B-1----:R-:W-:Y:S04]  /*6cd0*/  SHF.L.U32 R0, R60, 0x1f, RZ ;  /* 0x0000001f3c007819 */ /* 0x002fe800000006ff */
[----:B------:R1:W4:Y:S01]  /*6ce0*/  SYNCS.PHASECHK.TRANS64.TRYWAIT P0, [R70+URZ+0x130], R0 ;  /* 0x00013000460075a7 */ /* 0x00032200080011ff */
[----:B--2---:R-:W-:Y:S01]  /*6cf0*/  @P5 SEL R72, RZ, 0x1, !P1 ;  /* 0x00000001ff485807 */ /* 0x004fe20004800000 */
[----:B-1----:R-:W-:Y:S06]  /*6d00*/  @!P5 BRA `(.L_x_118) ;  /* 0x000000000058d947 */ /* 0x002fec0003800000 */
[----:B------:R-:W-:Y:S01]  /*6d10*/  IMAD.MOV.U32 R46, RZ, RZ, RZ ;  /* 0x000000ffff2e7224 */ /* 0x000fe200078e00ff */
[----:B------:R-:W-:Y:S01]  /*6d20*/  ISETP.NE.AND P1, PT, R72, RZ, PT ;  /* 0x000000ff4800720c */ /* 0x000fe20003f25270 */
[----:B------:R-:W-:Y:S01]  /*6d30*/  BSSY B0, `(.L_x_119) ;  /* 0x000000c000007945 */ /* 0x000fe20003800000 */
[----:B------:R-:W-:Y:S02]  /*6d40*/  CS2R R34, SRZ ;  /* 0x0000000000227805 */ /* 0x000fe4000001ff00 */
[----:B------:R-:W-:Y:S02]  /*6d50*/  CS2R R32, SRZ ;  /* 0x0000000000207805 */ /* 0x000fe4000001ff00 */
[----:B------:R-:W-:Y:S02]  /*6d60*/  CS2R R38, SRZ ;  /* 0x0000000000267805 */ /* 0x000fe4000001ff00 */
[----:B------:R-:W-:Y:S02]  /*6d70*/  CS2R R36, SRZ ;  /* 0x0000000000247805 */ /* 0x000fe4000001ff00 */
[----:B------:R-:W-:Y:S02]  /*6d80*/  CS2R R42, SRZ ;  /* 0x00000000002a7805 */ /* 0x000fe4000001ff00 */
[----:B------:R-:W-:Y:S02]  /*6d90*/  CS2R R40, SRZ ;  /* 0x0000000000287805 */ /* 0x000fe4000001ff00 */
[----:B------:R-:W-:Y:S01]  /*6da0*/  CS2R R44, SRZ ;  /* 0x00000000002c7805 */ /* 0x000fe2000001ff00 */
[----:B------:R-:W-:Y:S06]  /*6db0*/  @P1 BRA `(.L_x_120) ;  /* 0x00000000000c1947 */ /* 0x000fec0003800000 */
[----:B------:R-:W-:Y:S04]  /*6dc0*/  SHF.L.U32 R3, R61, 0x1f, RZ ;  /* 0x0000001f3d037819 */ /* 0x000fe800000006ff */
[----:B------:R-:W1:Y:S02]  /*6dd0*/  SYNCS.PHASECHK.TRANS64.TRYWAIT P1, [UR43+0xc0], R3 ;  /* 0x0000c003ff0075a7 */ /* 0x000e64000802112b */
[----:B-1----:R-:W-:Y:S05]  /*6de0*/  @!P1 BRA `(.L_x_121) ;  /* 0x0000002c00d89947 */ /* 0x002fea0003800000 */
.L_x_120:
[----:B------:R-:W-:Y:S05]  /*6df0*/  BSYNC B0 ;  /* 0x0000000000007941 */ /* 0x000fea0003800000 */
.L_x_119:
[----:B------:R-:W-:Y:S01]  /*6e00*/  ISETP.NE.AND P1, PT, R73, RZ, PT ;  /* 0x000000ff4900720c */ /* 0x000fe20003f25270 */
[----:B------:R-:W-:Y:S11]  /*6e10*/  HFMA2 R71, -RZ, RZ, 0, 5.9604644775390625e-08 ;  /* 0x00000001ff477431 */ /* 0x000ff600000001ff */
[----:B------:R-:W-:Y:S01]  /*6e20*/  @!UPT UIADD3 URZ, UPT, UPT, URZ, URZ, URZ ;  /* 0x000000fffffff290 */ /* 0x000fe2000fffe0ff */
[----:B------:R2:W1:Y:S04]  /*6e30*/  @P1 LDS.128 R32, [R64] ;  /* 0x0000000040201984 */ /* 0x0004680000000c00 */
[----:B------:R2:W1:Y:S04]  /*6e40*/  @P1 LDS.128 R36, [R63+0x10] ;  /* 0x000010003f241984 */ /* 0x0004680000000c00 */
[----:B------:R2:W1:Y:S04]  /*6e50*/  @P1 LDS.128 R40, [R62+0x20] ;  /* 0x000020003e281984 */ /* 0x0004680000000c00 */
[----:B------:R2:W1:Y:S02]  /*6e60*/  @P1 LDS.128 R44, [R58+0x30] ;  /* 0x000030003a2c1984 */ /* 0x0004640000000c00 */
.L_x_118:
[----:B------:R-:W-:Y:S05]  /*6e70*/  BSYNC B1 ;  /* 0x0000000000017941 */ /* 0x000fea0003800000 */
.L_x_117:
[----:B-1----:R-:W-:Y:S04]  /*6e80*/  SHF.R.U32.HI R2, RZ, 0x15, R25 ;  /* 0x00000015ff027819 */ /* 0x002fe80000011619 */
[----:B------:R-:W-:Y:S01]  /*6e90*/  LOP3.LUT P1, RZ, R2, 0x3, R52, 0x48, !PT ;  /* 0x0000000302ff7812 */ /* 0x000fe20007824834 */
[----:B------:R-:W-:Y:S01]  /*6ea0*/  @!UPT UIADD3 URZ, UPT, UPT, URZ, URZ, URZ ;  /* 0x000000fffffff290 */ /* 0x000fe2000fffe0ff */
[----:B----4-:R-:W-:Y:S11]  /*6eb0*/  @P0 BRA `(.L_x_122) ;  /* 0x0000000000080947 */ /* 0x010ff60003800000 */
[----:B------:R-:W1:Y:S02]  /*6ec0*/  SYNCS.PHASECHK.TRANS64.TRYWAIT P0, [R70+URZ+0x130], R0 ;  /* 0x00013000460075a7 */ /* 0x000e6400080011ff */
[----:B-1----:R-:W-:Y:S05]  /*6ed0*/  @!P0 BRA `(.L_x_123) ;  /* 0x0000002c00b48947 */ /* 0x002fea0003800000 */
.L_x_122:
[----:B------:R-:W-:Y:S05]  /*6ee0*/  @!P1 BRA `(.L_x_124) ;  /* 0x0000000000409947 */ /* 0x000fea0003800000 */
[----:B------:R-:W4:Y:S01]  /*6ef0*/  LDCU.64 UR8, c[0x4][0x70] ;  /* 0x01000e00ff0877ac */ /* 0x000f220008000a00 */
[----:B------:R-:W-:Y:S01]  /*6f00*/  MOV R3, 0x0 ;  /* 0x0000000000037802 */ /* 0x000fe20000000f00 */
[----:B------:R-:W-:Y:S02]  /*6f10*/  HFMA2 R12, -RZ, RZ, 0, 5.9604644775390625e-08 ;  /* 0x00000001ff0c7431 */ /* 0x000fe400000001ff */
[----:B------:R-:W-:Y:S02]  /*6f20*/  IMAD.MOV.U32 R8, RZ, RZ, 0x192 ;  /* 0x00000192ff087424 */ /* 0x000fe400078e00ff */
[----:B------:R-:W-:Y:S01]  /*6f30*/  IMAD.MOV.U32 R13, RZ, RZ, RZ ;  /* 0x000000ffff0d7224 */ /* 0x000fe200078e00ff */
[----:B------:R-:W5:Y:S01]  /*6f40*/  LDCU.64 UR6, c[0x4][0x78] ;  /* 0x01000f00ff0677ac */ /* 0x000f620008000a00 */
[----:B------:R-:W1:Y:S01]  /*6f50*/  LDC.64 R2, c[0x4][R3] ;  /* 0x0100000003027b82 */ /* 0x000e620000000a00 */
[----:B------:R-:W2:Y:S01]  /*6f60*/  LDCU.64 UR4, c[0x4][0x10] ;  /* 0x01000200ff0477ac */ /* 0x000ea20008000a00 */
[----:B----4-:R-:W-:Y:S01]  /*6f70*/  MOV R5, UR9 ;  /* 0x0000000900057c02 */ /* 0x010fe20008000f00 */
[----:B------:R-:W-:Y:S01]  /*6f80*/  IMAD.U32 R4, RZ, RZ, UR8 ;  /* 0x00000008ff047e24 */ /* 0x000fe2000f8e00ff */
[----:B-----5:R-:W-:Y:S01]  /*6f90*/  MOV R7, UR7 ;  /* 0x0000000700077c02 */ /* 0x020fe20008000f00 */
[----:B------:R-:W-:Y:S01]  /*6fa0*/  IMAD.U32 R6, RZ, RZ, UR6 ;  /* 0x00000006ff067e24 */ /* 0x000fe2000f8e00ff */
[----:B--2---:R-:W-:Y:S01]  /*6fb0*/  MOV R11, UR5 ;  /* 0x00000005000b7c02 */ /* 0x004fe20008000f00 */
[----:B------:R-:W-:Y:S02]  /*6fc0*/  IMAD.U32 R10, RZ, RZ, UR4 ;  /* 0x00000004ff0a7e24 */ /* 0x000fe4000f8e00ff */
[----:B------:R-:W-:Y:S07]  /*6fd0*/  LEPC R20, `(.L_x_124) ;  /* 0x000000001014794e */ /* 0x000fee0000000000 */
[----:B-1-3--:R-:W-:Y:S05]  /*6fe0*/  CALL.ABS.NOINC R2 ;  /* 0x0000000002007343 */ /* 0x00afea0003c00000 */
.L_x_124:
[----:B------:R-:W-:Y:S05]  /*6ff0*/  WARPSYNC.ALL ;  /* 0x0000000000007948 */ /* 0x000fea0003800000 */
[----:B------:R-:W-:Y:S01]  /*7000*/  R2UR UR4, R25 ;  /* 0x00000000190472ca */ /* 0x000fe200000e0000 */
[----:B------:R-:W-:Y:S01]  /*7010*/  BSSY.RECONVERGENT B0, `(.L_x_125) ;  /* 0x000003e000007945 */ /* 0x000fe20003800200 */
[----:B------:R-:W-:Y:S11]  /*7020*/  ISETP.NE.AND P0, PT, R66, RZ, PT ;  /* 0x000000ff4200720c */ /* 0x000ff60003f05270 */
[----:B------:R-:W1:Y:S02]  /*7030*/  LDTM.x16 R4, tmem[UR4] ;  /* 0x00000004000479ee */ /* 0x000e640008240000 */
[C---:B-1-3--:R-:W-:Y:S01]  /*7040*/  FMUL R0, R24.reuse, R4 ;  /* 0x0000000418007220 */ /* 0x04afe20000400000 */
[C---:B------:R-:W-:Y:S01]  /*7050*/  FMUL R2, R24.reuse, R5 ;  /* 0x0000000518027220 */ /* 0x040fe20000400000 */
[C---:B------:R-:W-:Y:S01]  /*7060*/  FMUL R3, R24.reuse, R6 ;  /* 0x0000000618037220 */ /* 0x040fe20000400000 */
[C---:B------:R-:W-:Y:S01]  /*7070*/  FMUL R7, R24.reuse, R7 ;  /* 0x0000000718077220 */ /* 0x040fe20000400000 */
[C---:B------:R-:W-:Y:S01]  /*7080*/  FFMA R28, R27.reuse, R32, R0 ;  /* 0x000000201b1c7223 */ /* 0x040fe20000000000 */
        /* <DEDUP_REMOVED lines=10> */
[----:B------:R1:W-:Y:S01]  /*7130*/  STS.128 [R64], R28 ;  /* 0x0000001c40007388 */ /* 0x0003e20000000c00 */
        /* <DEDUP_REMOVED lines=8> */
[----:B------:R1:W-:Y:S01]  /*71c0*/  STS.128 [R63+0x10], R4 ;  /* 0x000010043f007388 */ /* 0x0003e20000000c00 */
[C---:B------:R-:W-:Y:S01]  /*71d0*/  FMUL R13, R24.reuse, R17 ;  /* 0x00000011180d7220 */ /* 0x040fe20000400000 */
[C---:B------:R-:W-:Y:S01]  /*71e0*/  FFMA R10, R27.reuse, R42, R10 ;  /* 0x0000002a1b0a7223 */ /* 0x040fe2000000000a */
[C---:B------:R-:W-:Y:S01]  /*71f0*/  FMUL R14, R24.reuse, R18 ;  /* 0x00000012180e7220 */ /* 0x040fe20000400000 */
[C---:B------:R-:W-:Y:S01]  /*7200*/  FFMA R11, R27.reuse, R43, R15 ;  /* 0x0000002b1b0b7223 */ /* 0x040fe2000000000f */
[----:B------:R-:W-:Y:S01]  /*7210*/  FMUL R19, R24, R19 ;  /* 0x0000001318137220 */ /* 0x000fe20000400000 */
[C---:B------:R-:W-:Y:S01]  /*7220*/  FFMA R12, R27.reuse, R44, R12 ;  /* 0x0000002c1b0c7223 */ /* 0x040fe2000000000c */
[C---:B------:R-:W-:Y:S01]  /*7230*/  FFMA R13, R27.reuse, R45, R13 ;  /* 0x0000002d1b0d7223 */ /* 0x040fe2000000000d */
[C---:B------:R-:W-:Y:S01]  /*7240*/  FFMA R14, R27.reuse, R46, R14 ;  /* 0x0000002e1b0e7223 */ /* 0x040fe2000000000e */
[----:B------:R1:W-:Y:S01]  /*7250*/  STS.128 [R62+0x20], R8 ;  /* 0x000020083e007388 */ /* 0x0003e20000000c00 */
[----:B------:R-:W-:Y:S05]  /*7260*/  FFMA R15, R27, R47, R19 ;  /* 0x0000002f1b0f7223 */ /* 0x000fea0000000013 */
[----:B------:R1:W-:Y:S01]  /*7270*/  STS.128 [R58+0x30], R12 ;  /* 0x0000300c3a007388 */ /* 0x0003e20000000c00 */
[----:B------:R-:W-:Y:S01]  /*7280*/  @!PT LDS RZ, [RZ] ;  /* 0x00000000fffff984 */ /* 0x000fe20000000800 */
[----:B------:R-:W-:Y:S01]  /*7290*/  @!PT LDS RZ, [RZ] ;  /* 0x00000000fffff984 */ /* 0x000fe20000000800 */
[----:B------:R-:W-:Y:S01]  /*72a0*/  @!PT LDS RZ, [RZ] ;  /* 0x00000000fffff984 */ /* 0x000fe20000000800 */
[----:B------:R-:W-:Y:S01]  /*72b0*/  @!PT LDS RZ, [RZ] ;  /* 0x00000000fffff984 */ /* 0x000fe20000000800 */
[----:B------:R3:W-:Y:S06]  /*72c0*/  MEMBAR.ALL.CTA ;  /* 0x0000000000007992 */ /* 0x0007ec0000008000 */
[----:B---3--:R-:W3:Y:S02]  /*72d0*/  FENCE.VIEW.ASYNC.S ;  /* 0x00000000000073c6 */ /* 0x008ee40000000000 */
[----:B---3--:R-:W-:Y:S06]  /*72e0*/  BAR.SYNC.DEFER_BLOCKING 0x1, 0x80 ;  /* 0x0042000000007b1d */ /* 0x008fec0000010000 */
[----:B------:R-:W-:Y:S05]  /*72f0*/  @P0 BRA `(.L_x_126) ;  /* 0x00000000003c0947 */ /* 0x000fea0003800000 */
[----:B------:R-:W3:Y:S01]  /*7300*/  LDCU.64 UR6, c[0x0][0x348] ;  /* 0x00006900ff0677ac */ /* 0x000ee20008000a00 */
[----:B------:R-:W-:Y:S01]  /*7310*/  UIADD3 UR4, UPT, UPT, UR43, 0x200, URZ ;  /* 0x000002002b047890 */ /* 0x000fe2000fffe0ff */
[----:B------:R-:W-:Y:S01]  /*7320*/  UMOV UR51, UR36 ;  /* 0x0000002400337c82 */ /* 0x000fe20008000000 */
[----:B------:R-:W-:Y:S02]  /*7330*/  UIADD3 UR9, UPT, UPT, UR49, 0x40, URZ ;  /* 0x0000004031097890 */ /* 0x000fe4000fffe0ff */
[----:B------:R-:W-:Y:S02]  /*7340*/  UIADD3 UR8, UPT, UPT, UR43, 0x1200, URZ ;  /* 0x000012002b087890 */ /* 0x000fe4000fffe0ff */
[----:B------:R-:W-:Y:S01]  /*7350*/  MOV R55, UR4 ;  /* 0x0000000400377c02 */ /* 0x000fe20008000f00 */
[----:B------:R-:W-:Y:S01]  /*7360*/  UMOV UR10, UR50 ;  /* 0x00000032000a7c82 */ /* 0x000fe20008000000 */
[----:B------:R-:W-:Y:S02]  /*7370*/  UMOV UR11, UR36 ;  /* 0x00000024000b7c82 */ /* 0x000fe40008000000 */
[----:B------:R-:W-:Y:S01]  /*7380*/  R2UR UR48, R55 ;  /* 0x00000000373072ca */ /* 0x000fe200000e0000 */
[----:B---3--:R-:W-:Y:S04]  /*7390*/  UIADD3 UR4, UP0, UPT, UR6, 0x680, URZ ;  /* 0x0000068006047890 */ /* 0x008fe8000ff1e0ff */
[----:B------:R-:W-:Y:S09]  /*73a0*/  UIADD3.X UR5, UPT, UPT, URZ, UR7, URZ, UP0, !UPT ;  /* 0x00000007ff057290 */ /* 0x000ff200087fe4ff */
[----:B------:R3:W-:Y:S01]  /*73b0*/  UTMASTG.3D [UR48], [UR4] ;  /* 0x00000030040073b5 */ /* 0x0007e20008010000 */
[----:B------:R3:W-:Y:S01]  /*73c0*/  UTMASTG.3D [UR8], [UR4] ;  /* 0x00000008040073b5 */ /* 0x0007e20008010000 */
[----:B------:R0:W-:Y:S01]  /*73d0*/  UTMACMDFLUSH ;  /* 0x00000000000079b7 */ /* 0x0001e20000000000 */
[----:B---3--:R-:W-:Y:S04]  /*73e0*/  DEPBAR.LE SB0, 0x1 ;  /* 0x000080400000791a */ /* 0x008fe80000000000 */
.L_x_126:
[----:B------:R-:W-:Y:S05]  /*73f0*/  BSYNC.RECONVERGENT B0 ;  /* 0x0000000000007941 */ /* 0x000fea0003800200 */
.L_x_125:
[----:B------:R-:W-:Y:S01]  /*7400*/  BAR.SYNC.DEFER_BLOCKING 0x1, 0x80 ;  /* 0x0042000000007b1d */ /* 0x000fe20000010000 */
[----:B------:R-:W-:Y:S01]  /*7410*/  ISETP.NE.AND P1, PT, R69, RZ, PT ;  /* 0x000000ff4500720c */ /* 0x000fe20003f25270 */
[----:B------:R-:W-:Y:S01]  /*7420*/  UISETP.NE.AND UP0, UPT, UR52, URZ, UPT ;  /* 0x000000ff3400728c */ /* 0x000fe2000bf05270 */
[----:B------:R-:W-:Y:S11]  /*7430*/  LEA R2, R71, UR43, 0x3 ;  /* 0x0000002b47027c11 */ /* 0x000ff6000f8e18ff */
[----:B------:R-:W-:Y:S01]  /*7440*/  @P1 SHF.L.U32 R3, R61, 0x1f, RZ ;  /* 0x0000001f3d031819 */ /* 0x000fe200000006ff */
[----:B------:R-:W-:Y:S06]  /*7450*/  BRA.U !UP0, `(.L_x_127) ;  /* 0x0000000108247547 */ /* 0x000fec000b800000 */
[----:B-1----:R-:W-:Y:S01]  /*7460*/  IMAD.U32 R4, RZ, RZ, UR46 ;  /* 0x0000002eff047e24 */ /* 0x002fe2000f8e00ff */
[----:B------:R-:W-:Y:S01]  /*7470*/  MOV R0, UR47 ;  /* 0x0000002f00007c02 */ /* 0x000fe20008000f00 */
[----:B------:R-:W-:Y:S03]  /*7480*/  UIADD3 UR4, UPT, UPT, UR46, 0x1, URZ ;  /* 0x000000012e047890 */ /* 0x000fe6000fffe0ff */
[----:B------:R-:W-:Y:S01]  /*7490*/  @P1 LEA R4, R4, UR43, 0x3 ;  /* 0x0000002b04041c11 */ /* 0x000fe2000f8e18ff */
[----:B------:R-:W-:Y:S04]  /*74a0*/  UISETP.NE.AND UP0, UPT, UR4, 0x4, UPT ;  /* 0x000000040400788c */ /* 0x000fe8000bf05270 */
[----:B------:R-:W-:Y:S01]  /*74b0*/  @P1 VIADD R4, R4, 0xe0 ;  /* 0x000000e004041836 */ /* 0x000fe20000000000 */
[----:B------:R-:W-:Y:S04]  /*74c0*/  USEL UR46, UR4, URZ, UP0 ;  /* 0x000000ff042e7287 */ /* 0x000fe80008000000 */
[----:B------:R-:W-:Y:S04]  /*74d0*/  @P1 PRMT R0, R0, 0x654, R4 ;  /* 0x0000065400001816 */ /* 0x000fe80000000004 */
[----:B------:R3:W-:Y:S04]  /*74e0*/  @P1 SYNCS.ARRIVE.TRANS64.RED.A1T0 RZ, [R0+URZ], RZ ;  /* 0x000000ff00ff19a7 */ /* 0x0007e800081004ff */
.L_x_127:
[----:B------:R-:W4:Y:S01]  /*74f0*/  @P1 SYNCS.PHASECHK.TRANS64.TRYWAIT P0, [R2+URZ+0xc0], R3 ;  /* 0x0000c003020015a7 */ /* 0x000f2200080011ff */
[----:B------:R-:W-:Y:S01]  /*7500*/  BSSY B1, `(.L_x_128) ;  /* 0x0000016000017945 */ /* 0x000fe20003800000 */
[----:B----4-:R-:W-:Y:S03]  /*7510*/  @P1 SEL R72, RZ, 0x1, !P0 ;  /* 0x00000001ff481807 */ /* 0x010fe60004000000 */
[----:B------:R-:W-:Y:S05]  /*7520*/  @!P1 BRA `(.L_x_129) ;  /* 0x00000000004c9947 */ /* 0x000fea0003800000 */
[----:B------:R-:W-:Y:S01]  /*7530*/  ISETP.NE.AND P0, PT, R72, RZ, PT ;  /* 0x000000ff4800720c */ /* 0x000fe20003f05270 */
[----:B------:R-:W-:Y:S01]  /*7540*/  BSSY B0, `(.L_x_130) ;  /* 0x000000b000007945 */ /* 0x000fe20003800000 */
[----:B------:R-:W-:Y:S11]  /*7550*/  ISETP.NE.AND P1, PT, R73, RZ, PT ;  /* 0x000000ff4900720c */ /* 0x000ff60003f25270 */
[----:B------:R-:W-:Y:S02]  /*7560*/  @!UPT UIADD3 URZ, UPT, UPT, URZ, URZ, URZ ;  /* 0x000000fffffff290 */ /* 0x000fe4000fffe0ff */
[C---:B-1----:R-:W-:Y:S01]  /*7570*/  @P1 IMAD R6, R71.reuse, 0x2000, R64 ;  /* 0x0000200047061824 */ /* 0x042fe200078e0240 */
[C---:B------:R-:W-:Y:S01]  /*7580*/  @P1 LEA R4, R71.reuse, R62, 0xd ;  /* 0x0000003e47041211 */ /* 0x040fe200078e68ff */
[C---:B------:R-:W-:Y:S02]  /*7590*/  @P1 IMAD R5, R71.reuse, 0x2000, R63 ;  /* 0x0000200047051824 */ /* 0x040fe400078e023f */
[----:B------:R-:W-:Y:S01]  /*75a0*/  @P1 IMAD R3, R71, 0x2000, R58 ;  /* 0x0000200047031824 */ /* 0x000fe200078e023a */
[----:B------:R-:W-:Y:S06]  /*75b0*/  @P0 BRA `(.L_x_131) ;  /* 0x00000000000c0947 */ /* 0x000fec0003800000 */
[----:B---3--:R-:W-:Y:S04]  /*75c0*/  SHF.L.U32 R0, R61, 0x1f, RZ ;  /* 0x0000001f3d007819 */ /* 0x008fe800000006ff */
[----:B------:R-:W1:Y:S02]  /*75d0*/  SYNCS.PHASECHK.TRANS64.TRYWAIT P0, [R2+URZ+0xc0], R0 ;  /* 0x0000c000020075a7 */ /* 0x000e6400080011ff */
[----:B-1----:R-:W-:Y:S05]  /*75e0*/  @!P0 BRA `(.L_x_132) ;  /* 0x0000002800048947 */ /* 0x002fea0003800000 */
.L_x_131:
[----:B------:R-:W-:Y:S05]  /*75f0*/  BSYNC B0 ;  /* 0x0000000000007941 */ /* 0x000fea0003800000 */
.L_x_130:
[----:B------:R-:W-:Y:S02]  /*7600*/  ISETP.NE.AND P0, PT, R73, RZ, PT ;  /* 0x000000ff4900720c */ /* 0x000fe40003f05270 */
[----:B------:R-:W-:Y:S11]  /*7610*/  IADD3 R71, PT, PT, R71, 0x1, RZ ;  /* 0x0000000147477810 */ /* 0x000ff60007ffe0ff */
[----:B------:R4:W1:Y:S04]  /*7620*/  @P0 LDS.128 R32, [R6] ;  /* 0x0000000006200984 */ /* 0x0008680000000c00 */
[----:B------:R4:W1:Y:S04]  /*7630*/  @P0 LDS.128 R36, [R5+0x10] ;  /* 0x0000100005240984 */ /* 0x0008680000000c00 */
[----:B------:R4:W1:Y:S04]  /*7640*/  @P0 LDS.128 R40, [R4+0x20] ;  /* 0x0000200004280984 */ /* 0x0008680000000c00 */
[----:B------:R4:W1:Y:S02]  /*7650*/  @P0 LDS.128 R44, [R3+0x30] ;  /* 0x00003000032c0984 */ /* 0x0008640000000c00 */
.L_x_129:
[----:B------:R-:W-:Y:S05]  /*7660*/  BSYNC B1 ;  /* 0x0000000000017941 */ /* 0x000fea0003800000 */
.L_x_128:
[----:B-1-3--:R-:W-:Y:S05]  /*7670*/  VIADD R0, R25, 0x10 ;  /* 0x0000001019007836 */ /* 0x00afea0000000000 */
[----:B------:R-:W-:Y:S04]  /*7680*/  SHF.R.U32.HI R0, RZ, 0x15, R0 ;  /* 0x00000015ff007819 */ /* 0x000fe80000011600 */
[----:B------:R-:W-:Y:S11]  /*7690*/  LOP3.LUT P0, RZ, R0, 0x3, R52, 0x48, !PT ;  /* 0x0000000300ff7812 */ /* 0x000ff60007804834 */
[----:B------:R-:W-:Y:S02]  /*76a0*/  @!UPT UIADD3 URZ, UPT, UPT, URZ, URZ, URZ ;  /* 0x000000fffffff290 */ /* 0x000fe4000fffe0ff */
[----:B------:R-:W-:Y:S05]  /*76b0*/  @!P0 BRA `(.L_x_133) ;  /* 0x0000000000408947 */ /* 0x000fea0003800000 */
[----:B------:R-:W1:Y:S01]  /*76c0*/  LDCU.64 UR8, c[0x4][0x70] ;  /* 0x01000e00ff0877ac */ /* 0x000e620008000a00 */
[----:B----4-:R-:W-:Y:S01]  /*76d0*/  MOV R3, 0x0 ;  /* 0x0000000000037802 */ /* 0x010fe20000000f00 */
[----:B------:R-:W-:Y:S02]  /*76e0*/  HFMA2 R12, -RZ, RZ, 0, 5.9604644775390625e-08 ;  /* 0x00000001ff0c7431 */ /* 0x000fe400000001ff */
[----:B------:R-:W-:Y:S02]  /*76f0*/  IMAD.MOV.U32 R8, RZ, RZ, 0x192 ;  /* 0x00000192ff087424 */ /* 0x000fe400078e00ff */
[----:B------:R-:W-:Y:S01]  /*7700*/  IMAD.MOV.U32 R13, RZ, RZ, RZ ;  /* 0x000000ffff0d7224 */ /* 0x000fe200078e00ff */
[----:B------:R-:W3:Y:S01]  /*7710*/  LDCU.64 UR6, c[0x4][0x78] ;  /* 0x01000f00ff0677ac */ /* 0x000ee20008000a00 */
[----:B------:R-:W4:Y:S01]  /*7720*/  LDC.64 R2, c[0x4][R3] ;  /* 0x0100000003027b82 */ /* 0x000f220000000a00 */
[----:B------:R-:W5:Y:S01]  /*7730*/  LDCU.64 UR4, c[0x4][0x10] ;  /* 0x01000200ff0477ac */ /* 0x000f620008000a00 */
[----:B-1----:R-:W-:Y:S01]  /*7740*/  MOV R5, UR9 ;  /* 0x0000000900057c02 */ /* 0x002fe20008000f00 */
[----:B------:R-:W-:Y:S01]  /*7750*/  IMAD.U32 R4, RZ, RZ, UR8 ;  /* 0x00000008ff047e24 */ /* 0x000fe2000f8e00ff */
[----:B---3--:R-:W-:Y:S01]  /*7760*/  MOV R7, UR7 ;  /* 0x0000000700077c02 */ /* 0x008fe20008000f00 */
[----:B------:R-:W-:Y:S01]  /*7770*/  IMAD.U32 R6, RZ, RZ, UR6 ;  /* 0x00000006ff067e24 */ /* 0x000fe2000f8e00ff */
[----:B-----5:R-:W-:Y:S01]  /*7780*/  MOV R11, UR5 ;  /* 0x00000005000b7c02 */ /* 0x020fe20008000f00 */
[----:B------:R-:W-:Y:S02]  /*7790*/  IMAD.U32 R10, RZ, RZ, UR4 ;  /* 0x00000004ff0a7e24 */ /* 0x000fe4000f8e00ff */
[----:B------:R-:W-:Y:S07]  /*77a0*/  LEPC R20, `(.L_x_133) ;  /* 0x000000001014794e */ /* 0x000fee0000000000 */
[----:B--2-4-:R-:W-:Y:S05]  /*77b0*/  CALL.ABS.NOINC R2 ;  /* 0x0000000002007343 */ /* 0x014fea0003c00000 */
.L_x_133:
[----:B------:R-:W-:Y:S05]  /*77c0*/  WARPSYNC.ALL ;  /* 0x0000000000007948 */ /* 0x000fea0003800000 */
[----:B------:R-:W-:Y:S01]  /*77d0*/  R2UR UR4, R25 ;  /* 0x00000000190472ca */ /* 0x000fe200000e0000 */
[----:B------:R-:W-:Y:S01]  /*77e0*/  BSSY.RECONVERGENT B0, `(.L_x_134) ;  /* 0x0000046000007945 */ /* 0x000fe20003800200 */
[----:B------:R-:W-:Y:S02]  /*77f0*/  ISETP.NE.AND P6, PT, R69, RZ, PT ;  /* 0x000000ff4500720c */ /* 0x000fe40003fc5270 */
[----:B------:R-:W-:Y:S02]  /*7800*/  ISETP.NE.AND P0, PT, R66, RZ, PT ;  /* 0x000000ff4200720c */ /* 0x000fe40003f05270 */
[----:B------:R-:W-:Y:S07]  /*7810*/  MOV R20, UR46 ;  /* 0x0000002e00147c02 */ /* 0x000fee0008000f00 */
[----:B----4-:R-:W1:Y:S02]  /*7820*/  LDTM.x16 R4, tmem[UR4+0x10] ;  /* 0x00001004000479ee */ /* 0x010e640008240000 */
[----:B------:R-:W-:Y:S01]  /*7830*/  @P6 LEA R20, R20, UR43, 0x3 ;  /* 0x0000002b14146c11 */ /* 0x000fe2000f8e18ff */
[C---:B-1----:R-:W-:Y:S01]  /*7840*/  FMUL R0, R24.reuse, R4 ;  /* 0x0000000418007220 */ /* 0x042fe20000400000 */
        /* <DEDUP_REMOVED lines=33> */
[----:B------:R-:W-:Y:S01]  /*7a60*/  FFMA R15, R27, R47, R19 ;  /* 0x0000002f1b0f7223 */ /* 0x000fe20000000013 */
[----:B------:R-:W-:Y:S02]  /*7a70*/  MOV R16, UR47 ;  /* 0x0000002f00107c02 */ /* 0x000fe40008000f00 */
[----:B------:R-:W-:Y:S02]  /*7a80*/  @P6 IADD3 R17, PT, PT, R20, 0xe0, RZ ;  /* 0x000000e014116810 */ /* 0x000fe40007ffe0ff */
[----:B------:R1:W-:Y:S01]  /*7a90*/  STS.128 [R58+0x2030], R12 ;  /* 0x0020300c3a007388 */ /* 0x0003e20000000c00 */
[----:B------:R-:W-:Y:S02]  /*7aa0*/  LEA R0, R71, UR43, 0x3 ;  /* 0x0000002b47007c11 */ /* 0x000fe4000f8e18ff */
[----:B------:R-:W-:Y:S01]  /*7ab0*/  @P6 PRMT R16, R16, 0x654, R17 ;  /* 0x0000065410106816 */ /* 0x000fe20000000011 */
[----:B------:R-:W-:Y:S01]  /*7ac0*/  @!PT LDS RZ, [RZ] ;  /* 0x00000000fffff984 */ /* 0x000fe20000000800 */
[----:B------:R-:W-:Y:S01]  /*7ad0*/  @!PT LDS RZ, [RZ] ;  /* 0x00000000fffff984 */ /* 0x000fe20000000800 */
[----:B------:R-:W-:Y:S01]  /*7ae0*/  @!PT LDS RZ, [RZ] ;  /* 0x00000000fffff984 */ /* 0x000fe20000000800 */
[----:B------:R-:W-:Y:S01]  /*7af0*/  @!PT LDS RZ, [RZ] ;  /* 0x00000000fffff984 */ /* 0x000fe20000000800 */
[----:B------:R3:W-:Y:S06]  /*7b00*/  MEMBAR.ALL.CTA ;  /* 0x0000000000007992 */ /* 0x0007ec0000008000 */
[----:B---3--:R-:W3:Y:S01]  /*7b10*/  FENCE.VIEW.ASYNC.S ;  /* 0x00000000000073c6 */ /* 0x008ee20000000000 */
[----:B------:R-:W-:Y:S01]  /*7b20*/  @P6 SHF.L.U32 R2, R61, 0x1f, RZ ;  /* 0x0000001f3d026819 */ /* 0x000fe200000006ff */
[----:B---3--:R-:W-:Y:S06]  /*7b30*/  BAR.SYNC.DEFER_BLOCKING 0x1, 0x80 ;  /* 0x0042000000007b1d */ /* 0x008fec0000010000 */
[----:B------:R-:W-:Y:S05]  /*7b40*/  @P0 BRA `(.L_x_135) ;  /* 0x00000000003c0947 */ /* 0x000fea0003800000 */
[----:B------:R-:W3:Y:S01]  /*7b50*/  LDCU.64 UR6, c[0x0][0x348] ;  /* 0x00006900ff0677ac */ /* 0x000ee20008000a00 */
[----:B------:R-:W-:Y:S02]  /*7b60*/  UIADD3 UR13, UPT, UPT, UR49, 0x10, URZ ;  /* 0x00000010310d7890 */ /* 0x000fe4000fffe0ff */
[----:B------:R-:W-:Y:S01]  /*7b70*/  UIADD3 UR12, UPT, UPT, UR43, 0x2200, URZ ;  /* 0x000022002b0c7890 */ /* 0x000fe2000fffe0ff */
[----:B------:R-:W-:Y:S01]  /*7b80*/  UMOV UR14, UR50 ;  /* 0x00000032000e7c82 */ /* 0x000fe20008000000 */
[----:B------:R-:W-:Y:S01]  /*7b90*/  UMOV UR15, UR36 ;  /* 0x00000024000f7c82 */ /* 0x000fe20008000000 */
[----:B------:R-:W-:Y:S02]  /*7ba0*/  UIADD3 UR9, UPT, UPT, UR49, 0x50, URZ ;  /* 0x0000005031097890 */ /* 0x000fe4000fffe0ff */
[----:B------:R-:W-:Y:S01]  /*7bb0*/  UIADD3 UR8, UPT, UPT, UR43, 0x3200, URZ ;  /* 0x000032002b087890 */ /* 0x000fe2000fffe0ff */
[----:B------:R-:W-:Y:S01]  /*7bc0*/  UMOV UR10, UR50 ;  /* 0x00000032000a7c82 */ /* 0x000fe20008000000 */
[----:B------:R-:W-:Y:S01]  /*7bd0*/  UMOV UR11, UR36 ;  /* 0x00000024000b7c82 */ /* 0x000fe20008000000 */
[----:B---3--:R-:W-:Y:S04]  /*7be0*/  UIADD3 UR4, UP0, UPT, UR6, 0x680, URZ ;  /* 0x0000068006047890 */ /* 0x008fe8000ff1e0ff */
[----:B------:R-:W-:Y:S09]  /*7bf0*/  UIADD3.X UR5, UPT, UPT, URZ, UR7, URZ, UP0, !UPT ;  /* 0x00000007ff057290 */ /* 0x000ff200087fe4ff */
[----:B------:R3:W-:Y:S01]  /*7c00*/  UTMASTG.3D [UR12], [UR4] ;  /* 0x0000000c040073b5 */ /* 0x0007e20008010000 */
[----:B------:R3:W-:Y:S01]  /*7c10*/  UTMASTG.3D [UR8], [UR4] ;  /* 0x00000008040073b5 */ /* 0x0007e20008010000 */
[----:B------:R0:W-:Y:S01]  /*7c20*/  UTMACMDFLUSH ;  /* 0x00000000000079b7 */ /* 0x0001e20000000000 */
[----:B---3--:R-:W-:Y:S04]  /*7c30*/  DEPBAR.LE SB0, 0x1 ;  /* 0x000080400000791a */ /* 0x008fe80000000000 */
.L_x_135:
[----:B------:R-:W-:Y:S05]  /*7c40*/  BSYNC.RECONVERGENT B0 ;  /* 0x0000000000007941 */ /* 0x000fea0003800200 */
.L_x_134:
[----:B------:R-:W-:Y:S01]  /*7c50*/  BAR.SYNC.DEFER_BLOCKING 0x1, 0x80 ;  /* 0x0042000000007b1d */ /* 0x000fe20000010000 */
[----:B------:R-:W-:Y:S04]  /*7c60*/  UIADD3 UR4, UPT, UPT, UR46, 0x1, URZ ;  /* 0x000000012e047890 */ /* 0x000fe8000fffe0ff */
[----:B------:R-:W-:Y:S04]  /*7c70*/  UISETP.NE.AND UP0, UPT, UR4, 0x4, UPT ;  /* 0x000000040400788c */ /* 0x000fe8000bf05270 */
[----:B------:R-:W-:Y:S01]  /*7c80*/  USEL UR44, UR4, URZ, UP0 ;  /* 0x000000ff042c7287 */ /* 0x000fe20008000000 */
[----:B------:R3:W-:Y:S01]  /*7c90*/  @P6 SYNCS.ARRIVE.TRANS64.RED.A1T0 RZ, [R16+URZ], RZ ;  /* 0x000000ff10ff69a7 */ /* 0x0007e200081004ff */
[----:B------:R-:W-:Y:S01]  /*7ca0*/  BSSY B1, `(.L_x_136) ;  /* 0x0000017000017945 */ /* 0x000fe20003800000 */
[----:B------:R-:W4:Y:S02]  /*7cb0*/  @P6 SYNCS.PHASECHK.TRANS64.TRYWAIT P0, [R0+URZ+0xc0], R2 ;  /* 0x0000c002000065a7 */ /* 0x000f2400080011ff */
[----:B----4-:R-:W-:Y:S01]  /*7cc0*/  @P6 SEL R72, RZ, 0x1, !P0 ;  /* 0x00000001ff486807 */ /* 0x010fe20004000000 */
[----:B---3--:R-:W-:Y:S06]  /*7cd0*/  @!P6 BRA `(.L_x_137) ;  /* 0x00000000004ce947 */ /* 0x008fec0003800000 */
        /* <DEDUP_REMOVED lines=9> */
[----:B------:R-:W-:Y:S04]  /*7d70*/  SHF.L.U32 R6, R61, 0x1f, RZ ;  /* 0x0000001f3d067819 */ /* 0x000fe800000006ff */
[----:B------:R-:W1:Y:S02]  /*7d80*/  SYNCS.PHASECHK.TRANS64.TRYWAIT P0, [R0+URZ+0xc0], R6 ;  /* 0x0000c006000075a7 */ /* 0x000e6400080011ff */
[----:B-1----:R-:W-:Y:S05]  /*7d90*/  @!P0 BRA `(.L_x_140) ;  /* 0x00000020002c8947 */ /* 0x002fea0003800000 */
.L_x_139:
[----:B------:R-:W-:Y:S05]  /*7da0*/  BSYNC B0 ;  /* 0x0000000000007941 */ /* 0x000fea0003800000 */
.L_x_138:
[----:B------:R-:W-:Y:S02]  /*7db0*/  ISETP.NE.AND P0, PT, R73, RZ, PT ;  /* 0x000000ff4900720c */ /* 0x000fe40003f05270 */
[----:B------:R-:W-:Y:S11]  /*7dc0*/  IADD3 R71, PT, PT, R71, 0x1, RZ ;  /* 0x0000000147477810 */ /* 0x000ff60007ffe0ff */
[----:B------:R3:W4:Y:S04]  /*7dd0*/  @P0 LDS.128 R32, [R5] ;  /* 0x0000000005200984 */ /* 0x0007280000000c00 */
[----:B------:R3:W1:Y:S04]  /*7de0*/  @P0 LDS.128 R36, [R4+0x10] ;  /* 0x0000100004240984 */ /* 0x0006680000000c00 */
[----:B------:R3:W1:Y:S04]  /*7df0*/  @P0 LDS.128 R40, [R3+0x20] ;  /* 0x0000200003280984 */ /* 0x0006680000000c00 */
[----:B------:R3:W1:Y:S02]  /*7e00*/  @P0 LDS.128 R44, [R2+0x30] ;  /* 0x00003000022c0984 */ /* 0x0006640000000c00 */
.L_x_137:
[----:B------:R-:W-:Y:S05]  /*7e10*/  BSYNC B1 ;  /* 0x0000000000017941 */ /* 0x000fea0003800000 */
.L_x_136:
[----:B-1----:R-:W-:Y:S05]  /*7e20*/  VIADD R0, R25, 0x20 ;  /* 0x0000002019007836 */ /* 0x002fea0000000000 */
[----:B------:R-:W-:Y:S04]  /*7e30*/  SHF.R.U32.HI R0, RZ, 0x15, R0 ;  /* 0x00000015ff007819 */ /* 0x000fe80000011600 */
[----:B------:R-:W-:Y:S11]  /*7e40*/  LOP3.LUT P0, RZ, R0, 0x3, R52, 0x48, !PT ;  /* 0x0000000300ff7812 */ /* 0x000ff60007804834 */
[----:B------:R-:W-:Y:S02]  /*7e50*/  @!UPT UIADD3 URZ, UPT, UPT, URZ, URZ, URZ ;  /* 0x000000fffffff290 */ /* 0x000fe4000fffe0ff */
[----:B------:R-:W-:Y:S05]  /*7e60*/  @!P0 BRA `(.L_x_141) ;  /* 0x0000000000408947 */ /* 0x000fea0003800000 */
[----:B------:R-:W1:Y:S01]  /*7e70*/  LDCU.64 UR8, c[0x4][0x70] ;  /* 0x01000e00ff0877ac */ /* 0x000e620008000a00 */
[----:B---3--:R-:W-:Y:S01]  /*7e80*/  MOV R3, 0x0 ;  /* 0x0000000000037802 */ /* 0x008fe20000000f00 */
[----:B------:R-:W-:Y:S02]  /*7e90*/  HFMA2 R12, -RZ, RZ, 0, 5.9604644775390625e-08 ;  /* 0x00000001ff0c7431 */ /* 0x000fe400000001ff */
[----:B------:R-:W-:Y:S02]  /*7ea0*/  IMAD.MOV.U32 R8, RZ, RZ, 0x192 ;  /* 0x00000192ff087424 */ /* 0x000fe400078e00ff */
[----:B------:R-:W-:Y:S01]  /*7eb0*/  IMAD.MOV.U32 R13, RZ, RZ, RZ ;  /* 0x000000ffff0d7224 */ /* 0x000fe200078e00ff */
[----:B------:R-:W3:Y:S01]  /*7ec0*/  LDCU.64 UR6, c[0x4][0x78] ;  /* 0x01000f00ff0677ac */ /* 0x000ee20008000a00 */
[----:B------:R-:W2:Y:S01]  /*7ed0*/  LDC.64 R2, c[0x4][R3] ;  /* 0x0100000003027b82 */ /* 0x000ea20000000a00 */
        /* <DEDUP_REMOVED lines=9> */
.L_x_141:
[----:B------:R-:W-:Y:S05]  /*7f70*/  WARPSYNC.ALL ;  /* 0x0000000000007948 */ /* 0x000fea0003800000 */
[----:B------:R-:W-:Y:S01]  /*7f80*/  R2UR UR4, R25 ;  /* 0x00000000190472ca */ /* 0x000fe200000e0000 */
[----:B------:R-:W-:Y:S01]  /*7f90*/  BSSY.RECONVERGENT B0, `(.L_x_142) ;  /* 0x0000046000007945 */ /* 0x000fe20003800200 */
[----:B------:R-:W-:Y:S02]  /*7fa0*/  ISETP.NE.AND P6, PT, R69, RZ, PT ;  /* 0x000000ff4500720c */ /* 0x000fe40003fc5270 */
[----:B------:R-:W-:Y:S02]  /*7fb0*/  ISETP.NE.AND P0, PT, R66, RZ, PT ;  /* 0x000000ff4200720c */ /* 0x000fe40003f05270 */
[----:B------:R-:W-:Y:S07]  /*7fc0*/  MOV R20, UR44 ;  /* 0x0000002c00147c02 */ /* 0x000fee0008000f00 */
[----:B---3--:R-:W1:Y:S02]  /*7fd0*/  LDTM.x16 R4, tmem[UR4+0x20] ;  /* 0x00002004000479ee */ /* 0x008e640008240000 */
[----:B------:R-:W-:Y:S01]  /*7fe0*/  @P6 LEA R20, R20, UR43, 0x3 ;  /* 0x0000002b14146c11 */ /* 0x000fe2000f8e18ff */
[C---:B-1----:R-:W-:Y:S01]  /*7ff0*/  FMUL R0, R24.reuse, R4 ;  /* 0x0000000418007220 */ /* 0x042fe20000400000 */
[C---:B------:R-:W-:Y:S01]  /*8000*/  FMUL R2, R24.reuse, R5 ;  /* 0x0000000518027220 */ /* 0x040fe20000400000 */
[C---:B------:R-:W-:Y:S01]  /*8010*/  FMUL R3, R24.reuse, R6 ;  /* 0x0000000618037220 */ /* 0x040fe20000400000 */
[C---:B------:R-:W-:Y:S01]  /*8020*/  FMUL R7, R24.reuse, R7 ;  /* 0x0000000718077220 */ /* 0x040fe20000400000 */
[C---:B----4-:R-:W-:Y:S01]  /*8030*/  FFMA R28, R27.reuse, R32, R0 ;  /* 0x000000201b1c7223 */ /* 0x050fe20000000000 */
        /* <DEDUP_REMOVED lines=59> */
.L_x_143:
[----:B------:R-:W-:Y:S05]  /*83f0*/  BSYNC.RECONVERGENT B0 ;  /* 0x0000000000007941 */ /* 0x000fea0003800200 */
.L_x_142:
        /* <DEDUP_REMOVED lines=21> */
.L_x_147:
[----:B------:R-:W-:Y:S05]  /*8550*/  BSYNC B0 ;  /* 0x0000000000007941 */ /* 0x000fea0003800000 */
.L_x_146:
[----:B------:R-:W-:Y:S11]  /*8560*/  ISETP.NE.AND P0, PT, R73, RZ, PT ;  /* 0x000000ff4900720c */ /* 0x000ff60003f05270 */
[----:B------:R-:W-:Y:S02]  /*8570*/  @!UPT UIADD3 URZ, UPT, UPT, URZ, URZ, URZ ;  /* 0x000000fffffff290 */ /* 0x000fe4000fffe0ff */
[----:B------:R3:W4:Y:S04]  /*8580*/  @P0 LDS.128 R32, [R4] ;  /* 0x0000000004200984 */ /* 0x0007280000000c00 */
[----:B------:R3:W1:Y:S04]  /*8590*/  @P0 LDS.128 R36, [R3+0x10] ;  /* 0x0000100003240984 */ /* 0x0006680000000c00 */
[----:B------:R3:W1:Y:S04]  /*85a0*/  @P0 LDS.128 R40, [R2+0x20] ;  /* 0x0000200002280984 */ /* 0x0006680000000c00 */
[----:B------:R3:W1:Y:S02]  /*85b0*/  @P0 LDS.128 R44, [R71+0x30] ;  /* 0x00003000472c0984 */ /* 0x0006640000000c00 */
.L_x_145:
[----:B------:R-:W-:Y:S05]  /*85c0*/  BSYNC B1 ;  /* 0x0000000000017941 */ /* 0x000fea0003800000 */
.L_x_144:
        /* <DEDUP_REMOVED lines=21> */
.L_x_149:
[----:B------:R-:W-:Y:S01]  /*8720*/  ISETP.NE.AND P0, PT, R66, RZ, PT ;  /* 0x000000ff4200720c */ /* 0x000fe20003f05270 */
[----:B------:R-:W-:Y:S05]  /*8730*/  WARPSYNC.ALL ;  /* 0x0000000000007948 */ /* 0x000fea0003800000 */
[----:B------:R-:W-:Y:S01]  /*8740*/  R2UR UR4, R25 ;  /* 0x00000000190472ca */ /* 0x000fe200000e0000 */
[----:B------:R-:W-:Y:S01]  /*8750*/  BSSY.RECONVERGENT B0, `(.L_x_150) ;  /* 0x0000041000007945 */ /* 0x000fe20003800200 */
[----:B------:R-:W-:Y:S04]  /*8760*/  IADD3 R70, PT, PT, R70, 0x150, RZ ;  /* 0x0000015046467810 */ /* 0x000fe80007ffe0ff */
[----:B------:R-:W-:Y:S07]  /*8770*/  LOP3.LUT R70, R70, 0xfefffff8, RZ, 0xc0, !PT ;  /* 0xfefffff846467812 */ /* 0x000fee00078ec0ff */
[----:B---3--:R-:W1:Y:S01]  /*8780*/  LDTM.x16 R4, tmem[UR4+0x30] ;  /* 0x00003004000479ee */ /* 0x008e620008240000 */
[----:B------:R-:W-:Y:S01]  /*8790*/  NOP ;  /* 0x0000000000007918 */ /* 0x000fe20000000000 */
[----:B-1----:R1:W-:Y:S01]  /*87a0*/  SYNCS.ARRIVE.TRANS64.RED.A1T0 RZ, [R70+URZ], RZ ;  /* 0x000000ff46ff79a7 */ /* 0x0023e200081004ff */
[C---:B------:R-:W-:Y:S01]  /*87b0*/  FMUL R0, R24.reuse, R4 ;  /* 0x0000000418007220 */ /* 0x040fe20000400000 */
        /* <DEDUP_REMOVED lines=58> */
.L_x_151:
[----:B------:R-:W-:Y:S05]  /*8b60*/  BSYNC.RECONVERGENT B0 ;  /* 0x0000000000007941 */ /* 0x000fea0003800200 */
.L_x_150:
[----:B------:R-:W-:Y:S01]  /*8b70*/  BAR.SYNC.DEFER_BLOCKING 0x1, 0x80 ;  /* 0x0042000000007b1d */ /* 0x000fe20000010000 */
[----:B------:R-:W-:Y:S01]  /*8b80*/  UISETP.NE.AND UP0, UPT, UR52, -0x4, UPT ;  /* 0xfffffffc3400788c */ /* 0x000fe2000bf05270 */
[----:B------:R-:W-:Y:S08]  /*8b90*/  IADD3 R22, PT, PT, R22, 0x1, RZ ;  /* 0x0000000116167810 */ /* 0x000ff00007ffe0ff */
[----:B------:R-:W-:Y:S05]  /*8ba0*/  BRA.U !UP0, `(.L_x_152) ;  /* 0x0000000108287547 */ /* 0x000fea000b800000 */
[----:B------:R-:W-:Y:S01]  /*8bb0*/  ISETP.NE.AND P0, PT, R69, RZ, PT ;  /* 0x000000ff4500720c */ /* 0x000fe20003f05270 */
[----:B------:R-:W-:Y:S01]  /*8bc0*/  IMAD.U32 R2, RZ, RZ, UR46 ;  /* 0x0000002eff027e24 */ /* 0x000fe2000f8e00ff */
[----:B------:R-:W-:Y:S01]  /*8bd0*/  UIADD3 UR4, UPT, UPT, UR46, 0x1, URZ ;  /* 0x000000012e047890 */ /* 0x000fe2000fffe0ff */
[----:B------:R-:W-:Y:S03]  /*8be0*/  IMAD.U32 R0, RZ, RZ, UR47 ;  /* 0x0000002fff007e24 */ /* 0x000fe6000f8e00ff */
[----:B------:R-:W-:Y:S04]  /*8bf0*/  UISETP.NE.AND UP0, UPT, UR4, 0x4, UPT ;  /* 0x000000040400788c */ /* 0x000fe8000bf05270 */
[----:B------:R-:W-:Y:S03]  /*8c00*/  USEL UR46, UR4, URZ, UP0 ;  /* 0x000000ff042e7287 */ /* 0x000fe60008000000 */
[----:B------:R-:W-:Y:S05]  /*8c10*/  @P0 LEA R2, R2, UR43, 0x3 ;  /* 0x0000002b02020c11 */ /* 0x000fea000f8e18ff */
[----:B------:R-:W-:Y:S05]  /*8c20*/  @P0 VIADD R2, R2, 0xe0 ;  /* 0x000000e002020836 */ /* 0x000fea0000000000 */
[----:B------:R-:W-:Y:S04]  /*8c30*/  @P0 PRMT R0, R0, 0x654, R2 ;  /* 0x0000065400000816 */ /* 0x000fe80000000002 */
[----:B------:R3:W-:Y:S03]  /*8c40*/  @P0 SYNCS.ARRIVE.TRANS64.RED.A1T0 RZ, [R0+URZ], RZ ;  /* 0x000000ff00ff09a7 */ /* 0x0007e600081004ff */
.L_x_152:
[----:B------:R-:W-:Y:S01]  /*8c50*/  R2UR UR4, R53 ;  /* 0x00000000350472ca */ /* 0x000fe200000e0000 */
[----:B------:R-:W-:Y:S01]  /*8c60*/  UISETP.NE.AND UP0, UPT, UR62, URZ, UPT ;  /* 0x000000ff3e00728c */ /* 0x000fe2000bf05270 */
[----:B------:R-:W-:Y:S01]  /*8c70*/  ISETP.NE.AND P0, PT, R57, 0x2, PT ;  /* 0x000000023900780c */ /* 0x000fe20003f05270 */
[----:B------:R-:W-:Y:S01]  /*8c80*/  UIADD3 UR24, UPT, UPT, UR37, UR63, URZ ;  /* 0x0000003f25187290 */ /* 0x000fe2000fffe0ff */
[----:B------:R-:W-:Y:S01]  /*8c90*/  ISETP.NE.AND P1, PT, R22, 0x4, PT ;  /* 0x000000041600780c */ /* 0x000fe20003f25270 */
[----:B------:R-:W-:Y:S01]  /*8ca0*/  UIADD3 UR52, UPT, UPT, UR52, 0x4, URZ ;  /* 0x0000000434347890 */ /* 0x000fe2000fffe0ff */
[----:B------:R-:W-:Y:S01]  /*8cb0*/  SEL R2, RZ, 0x1, P0 ;  /* 0x00000001ff027807 */ /* 0x000fe20000000000 */
[----:B------:R-:W-:Y:S01]  /*8cc0*/  UMOV UR36, UR61 ;  /* 0x0000003d00247c82 */ /* 0x000fe20008000000 */
[----:B---3--:R-:W-:Y:S02]  /*8cd0*/  SEL R0, RZ, 0x1, P1 ;  /* 0x00000001ff007807 */ /* 0x008fe40000800000 */
[----:B------:R-:W-:Y:S02]  /*8ce0*/  LOP3.LUT R59, R59, R2, RZ, 0x3c, !PT ;  /* 0x000000023b3b7212 */ /* 0x000fe400078e3cff */
[----:B------:R-:W-:Y:S01]  /*8cf0*/  LOP3.LUT R60, R60, R0, RZ, 0x3c, !PT ;  /* 0x000000003c3c7212 */ /* 0x000fe200078e3cff */
[----:B------:R-:W-:Y:S01]  /*8d00*/  UIADD3 UR20, UPT, UPT, UR38, UR4, URZ ;  /* 0x0000000426147290 */ /* 0x000fe2000fffe0ff */
[----:B------:R-:W-:Y:S02]  /*8d10*/  SEL R57, R57, RZ, P0 ;  /* 0x000000ff39397207 */ /* 0x000fe40000000000 */
[----:B------:R-:W-:Y:S01]  /*8d20*/  SEL R22, R22, RZ, P1 ;  /* 0x000000ff16167207 */ /* 0x000fe20000800000 */
[----:B------:R-:W-:Y:S08]  /*8d30*/  BRA.U UP0, `(.L_x_153) ;  /* 0xffffffd100907547 */ /* 0x000ff0000b83ffff */
[----:B------:R-:W-:-:S13]  /*8d40*/  R2UR UR4, R54 ;  /* 0x00000000360472ca */ /* 0x000fda00000e0000 */
[----:B------:R-:W-:-:S09]  /*8d50*/  UISETP.NE.AND UP0, UPT, UR4, URZ, UPT ;  /* 0x000000ff0400728c */ /* 0x000fd2000bf05270 */
[----:B------:R-:W-:Y:S05]  /*8d60*/  BRA.U !UP0, `(.L_x_154) ;  /* 0x0000000108487547 */ /* 0x000fea000b800000 */
[----:B------:R-:W3:Y:S02]  /*8d70*/  LDCU.64 UR4, c[0x0][0x890] ;  /* 0x00011200ff0477ac */ /* 0x000ee40008000a00 */
[----:B---3--:R-:W-:-:S04]  /*8d80*/  UISETP.NE.U32.AND UP0, UPT, UR4, URZ, UPT ;  /* 0x000000ff0400728c */ /* 0x008fc8000bf05070 */
[----:B------:R-:W-:-:S09]  /*8d90*/  UISETP.NE.AND.EX UP0, UPT, UR5, URZ, UPT, UP0 ;  /* 0x000000ff0500728c */ /* 0x000fd2000bf05300 */
[----:B------:R-:W-:Y:S05]  /*8da0*/  BRA.U UP0, `(.L_x_155) ;  /* 0x00000001000c7547 */ /* 0x000fea000b800000 */
[----:B------:R-:W-:-:S13]  /*8db0*/  FSETP.NEU.AND P0, PT, R27, RZ, PT ;  /* 0x000000ff1b00720b */ /* 0x000fda0003f0d000 */
[----:B------:R-:W-:Y:S05]  /*8dc0*/  @!P0 EXIT ;  /* 0x000000000000894d */ /* 0x000fea0003800000 */
[----:B------:R-:W-:Y:S05]  /*8dd0*/  BRA `(.L_x_154) ;  /* 0x00000000002c7947 */ /* 0x000fea0003800000 */
.L_x_155:
[----:B------:R-:W-:Y:S01]  /*8de0*/  ISETP.NE.AND P0, PT, R56, RZ, PT ;  /* 0x000000ff3800720c */ /* 0x000fe20003f05270 */
[----:B------:R-:W-:-:S12]  /*8df0*/  BSSY.RECONVERGENT B0, `(.L_x_154) ;  /* 0x0000009000007945 */ /* 0x000fd80003800200 */
[----:B------:R-:W-:Y:S05]  /*8e00*/  @P0 BRA `(.L_x_156) ;  /* 0x0000000000140947 */ /* 0x000fea0003800000 */
[----:B------:R-:W3:Y:S02]  /*8e10*/  LDCU.64 UR4, c[0x0][0x888] ;  /* 0x00011100ff0477ac */ /* 0x000ee40008000a00 */
[----:B---3--:R-:W-:-:S04]  /*8e20*/  ISETP.NE.U32.AND P0, PT, RZ, UR4, PT ;  /* 0x00000004ff007c0c */ /* 0x008fc8000bf05070 */
[----:B------:R-:W-:-:S13]  /*8e30*/  ISETP.NE.AND.EX P0, PT, RZ, UR5, PT, P0 ;  /* 0x00000005ff007c0c */ /* 0x000fda000bf05300 */
[----:B------:R-:W-:Y:S05]  /*8e40*/  @!P0 EXIT ;  /* 0x000000000000894d */ /* 0x000fea0003800000 */
[----:B------:R-:W-:Y:S05]  /*8e50*/  BRA `(.L_x_157) ;  /* 0x0000000000087947 */ /* 0x000fea0003800000 */
.L_x_156:
[----:B------:R-:W-:-:S13]  /*8e60*/  FSETP.NEU.AND P0, PT, R27, RZ, PT ;  /* 0x000000ff1b00720b */ /* 0x000fda0003f0d000 */
[----:B------:R-:W-:Y:S05]  /*8e70*/  @!P0 EXIT ;  /* 0x000000000000894d */ /* 0x000fea0003800000 */
.L_x_157:
[----:B------:R-:W-:Y:S05]  /*8e80*/  BSYNC.RECONVERGENT B0 ;  /* 0x0000000000007941 */ /* 0x000fea0003800200 */
.L_x_154:
[----:B------:R-:W-:Y:S01]  /*8e90*/  ULEA UR4, UR46, UR43, 0x3 ;  /* 0x0000002b2e047291 */ /* 0x000fe2000f8e18ff */
[----:B------:R-:W-:-:S04]  /*8ea0*/  DEPBAR.LE SB0, 0x0 ;  /* 0x000080000000791a */ /* 0x000fc80000000000 */
[----:B------:R-:W-:-:S04]  /*8eb0*/  UIADD3 UR4, UPT, UPT, UR4, 0xe0, URZ ;  /* 0x000000e004047890 */ /* 0x000fc8000fffe0ff */
[----:B------:R-:W-:-:S09]  /*8ec0*/  UPRMT UR4, UR47, 0x654, UR4 ;  /* 0x000006542f047896 */ /* 0x000fd20008000004 */
[----:B------:R-:W-:Y:S01]  /*8ed0*/  SYNCS.ARRIVE.TRANS64.RED.A1T0 RZ, [UR4], RZ ;  /* 0x000000ffffff79a7 */ /* 0x000fe20008100404 */
[----:B------:R-:W-:Y:S05]  /*8ee0*/  EXIT ;  /* 0x000000000000794d */ /* 0x000fea0003800000 */
.L_x_25:
[----:B--2---:R2:W3:Y:S02]  /*8ef0*/  SYNCS.PHASECHK.TRANS64.TRYWAIT P0, [R0+URZ+0x180], R2 ;  /* 0x00018002000075a7 */ /* 0x0044e400080011ff */
[----:B---3--:R-:W-:Y:S05]  /*8f00*/  @!P0 NANOSLEEP.SYNCS 0x989680 ;  /* 0x009896800000895d */ /* 0x008fea0003900000 */
[----:B------:R-:W3:Y:S02]  /*8f10*/  @!P0 SYNCS.PHASECHK.TRANS64 P0, [R0+URZ+0x180], R2 ;  /* 0x00018002000085a7 */ /* 0x000ee400080010ff */
[----:B---3--:R-:W-:Y:S05]  /*8f20*/  @!P0 BRA `(.L_x_25) ;  /* 0xfffffffc00f08947 */ /* 0x008fea000383ffff */
[----:B------:R-:W-:Y:S05]  /*8f30*/  BRA `(.L_x_158) ;  /* 0xffffff8c00047947 */ /* 0x000fea000383ffff */
.L_x_28:
[----:B-1----:R-:W-:-:S07]  /*8f40*/  MOV R0, UR33 ;  /* 0x0000002100007c02 */ /* 0x002fce0008000f00 */
.L_x_159:
[----:B-1----:R1:W2:Y:S02]  /*8f50*/  SYNCS.PHASECHK.TRANS64.TRYWAIT P0, [R0+URZ+0x60], R3 ;  /* 0x00006003000075a7 */ /* 0x0022a400080011ff */
[----:B--2---:R-:W-:Y:S05]  /*8f60*/  @!P0 NANOSLEEP.SYNCS 0x989680 ;  /* 0x009896800000895d */ /* 0x004fea0003900000 */
[----:B------:R-:W2:Y:S02]  /*8f70*/  @!P0 SYNCS.PHASECHK.TRANS64 P0, [R0+URZ+0x60], R3 ;  /* 0x00006003000085a7 */ /* 0x000ea400080010ff */
[----:B--2---:R-:W-:Y:S05]  /*8f80*/  @!P0 BRA `(.L_x_159) ;  /* 0xfffffffc00f08947 */ /* 0x004fea000383ffff */
[----:B------:R-:W-:Y:S05]  /*8f90*/  BRA `(.L_x_27) ;  /* 0xffffff8c005c7947 */ /* 0x000fea000383ffff */
.L_x_35:
[----:B-1----:R-:W-:-:S07]  /*8fa0*/  MOV R0, UR17 ;  /* 0x0000001100007c02 */ /* 0x002fce0008000f00 */
.L_x_160:
[----:B-1----:R1:W2:Y:S02]  /*8fb0*/  SYNCS.PHASECHK.TRANS64.TRYWAIT P0, [R0+URZ+0x60], R3 ;  /* 0x00006003000075a7 */ /* 0x0022a400080011ff */
[----:B--2---:R-:W-:Y:S05]  /*8fc0*/  @!P0 NANOSLEEP.SYNCS 0x989680 ;  /* 0x009896800000895d */ /* 0x004fea0003900000 */
[----:B------:R-:W2:Y:S02]  /*8fd0*/  @!P0 SYNCS.PHASECHK.TRANS64 P0, [R0+URZ+0x60], R3 ;  /* 0x00006003000085a7 */ /* 0x000ea400080010ff */
[----:B--2---:R-:W-:Y:S05]  /*8fe0*/  @!P0 BRA `(.L_x_160) ;  /* 0xfffffffc00f08947 */ /* 0x004fea000383ffff */
[----:B------:R-:W-:Y:S05]  /*8ff0*/  BRA `(.L_x_34) ;  /* 0xffffff90001c7947 */ /* 0x000fea000383ffff */
.L_x_40:
[----:B-1----:R1:W2:Y:S02]  /*9000*/  SYNCS.PHASECHK.TRANS64.TRYWAIT P0, [R3+URZ+0x110], R0 ;  /* 0x00011000030075a7 */ /* 0x0022a400080011ff */
[----:B--2---:R-:W-:Y:S05]  /*9010*/  @!P0 NANOSLEEP.SYNCS 0x989680 ;  /* 0x009896800000895d */ /* 0x004fea0003900000 */
[----:B------:R-:W2:Y:S02]  /*9020*/  @!P0 SYNCS.PHASECHK.TRANS64 P0, [R3+URZ+0x110], R0 ;  /* 0x00011000030085a7 */ /* 0x000ea400080010ff */
[----:B--2---:R-:W-:Y:S05]  /*9030*/  @!P0 BRA `(.L_x_40) ;  /* 0xfffffffc00f08947 */ /* 0x004fea000383ffff */
[----:B------:R-:W-:Y:S05]  /*9040*/  BRA `(.L_x_161) ;  /* 0xffffff9000c47947 */ /* 0x000fea000383ffff */
.L_x_44:
[----:B------:R-:W-:-:S07]  /*9050*/  MOV R0, UR4 ;  /* 0x0000000400007c02 */ /* 0x000fce0008000f00 */
.L_x_162:
[----:B-1----:R1:W2:Y:S02]  /*9060*/  SYNCS.PHASECHK.TRANS64.TRYWAIT P0, [R0+URZ], R2 ;  /* 0x00000002000075a7 */ /* 0x0022a400080011ff */
[----:B--2---:R-:W-:Y:S05]  /*9070*/  @!P0 NANOSLEEP.SYNCS 0x989680 ;  /* 0x009896800000895d */ /* 0x004fea0003900000 */
[----:B------:R-:W2:Y:S02]  /*9080*/  @!P0 SYNCS.PHASECHK.TRANS64 P0, [R0+URZ], R2 ;  /* 0x00000002000085a7 */ /* 0x000ea400080010ff */
[----:B--2---:R-:W-:Y:S05]  /*9090*/  @!P0 BRA `(.L_x_162) ;  /* 0xfffffffc00f08947 */ /* 0x004fea000383ffff */
[----:B------:R-:W-:Y:S05]  /*90a0*/  BRA `(.L_x_163) ;  /* 0xffffff98006c7947 */ /* 0x000fea000383ffff */
.L_x_45:
[----:B------:R-:W-:-:S07]  /*90b0*/  MOV R0, UR5 ;  /* 0x0000000500007c02 */ /* 0x000fce0008000f00 */
.L_x_164:
[----:B-1----:R1:W2:Y:S02]  /*90c0*/  SYNCS.PHASECHK.TRANS64.TRYWAIT P0, [R0+URZ], R3 ;  /* 0x00000003000075a7 */ /* 0x0022a400080011ff */
[----:B--2---:R-:W-:Y:S05]  /*90d0*/  @!P0 NANOSLEEP.SYNCS 0x989680 ;  /* 0x009896800000895d */ /* 0x004fea0003900000 */
[----:B------:R-:W2:Y:S02]  /*90e0*/  @!P0 SYNCS.PHASECHK.TRANS64 P0, [R0+URZ], R3 ;  /* 0x00000003000085a7 */ /* 0x000ea400080010ff */
[----:B--2---:R-:W-:Y:S05]  /*90f0*/  @!P0 BRA `(.L_x_164) ;  /* 0xfffffffc00f08947 */ /* 0x004fea000383ffff */
[----:B------:R-:W-:Y:S05]  /*9100*/  BRA `(.L_x_165) ;  /* 0xffffff9800787947 */ /* 0x000fea000383ffff */
.L_x_46:
[----:B------:R-:W-:-:S07]  /*9110*/  MOV R0, UR5 ;  /* 0x0000000500007c02 */ /* 0x000fce0008000f00 */
.L_x_166:
[----:B-1----:R1:W2:Y:S02]  /*9120*/  SYNCS.PHASECHK.TRANS64.TRYWAIT P0, [R0+URZ], R3 ;  /* 0x00000003000075a7 */ /* 0x0022a400080011ff */
[----:B--2---:R-:W-:Y:S05]  /*9130*/  @!P0 NANOSLEEP.SYNCS 0x989680 ;  /* 0x009896800000895d */ /* 0x004fea0003900000 */
[----:B------:R-:W2:Y:S02]  /*9140*/  @!P0 SYNCS.PHASECHK.TRANS64 P0, [R0+URZ], R3 ;  /* 0x00000003000085a7 */ /* 0x000ea400080010ff */
[----:B--2---:R-:W-:Y:S05]  /*9150*/  @!P0 BRA `(.L_x_166) ;  /* 0xfffffffc00f08947 */ /* 0x004fea000383ffff */
[----:B------:R-:W-:Y:S05]  /*9160*/  BRA `(.L_x_167) ;  /* 0xffffff9800847947 */ /* 0x000fea000383ffff */
.L_x_47:
[----:B------:R-:W-:-:S07]  /*9170*/  MOV R0, UR5 ;  /* 0x0000000500007c02 */ /* 0x000fce0008000f00 */
.L_x_168:
[----:B-1----:R1:W2:Y:S02]  /*9180*/  SYNCS.PHASECHK.TRANS64.TRYWAIT P0, [R0+URZ], R3 ;  /* 0x00000003000075a7 */ /* 0x0022a400080011ff */
[----:B--2---:R-:W-:Y:S05]  /*9190*/  @!P0 NANOSLEEP.SYNCS 0x989680 ;  /* 0x009896800000895d */ /* 0x004fea0003900000 */
[----:B------:R-:W2:Y:S02]  /*91a0*/  @!P0 SYNCS.PHASECHK.TRANS64 P0, [R0+URZ], R3 ;  /* 0x00000003000085a7 */ /* 0x000ea400080010ff */
[----:B--2---:R-:W-:Y:S05]  /*91b0*/  @!P0 BRA `(.L_x_168) ;  /* 0xfffffffc00f08947 */ /* 0x004fea000383ffff */
[----:B------:R-:W-:Y:S05]  /*91c0*/  BRA `(.L_x_169) ;  /* 0xffffff9800907947 */ /* 0x000fea000383ffff */
.L_x_48:
[----:B------:R-:W-:-:S07]  /*91d0*/  MOV R0, UR5 ;  /* 0x0000000500007c02 */ /* 0x000fce0008000f00 */
.L_x_170:
[----:B-1----:R1:W2:Y:S02]  /*91e0*/  SYNCS.PHASECHK.TRANS64.TRYWAIT P0, [R0+URZ], R3 ;  /* 0x00000003000075a7 */ /* 0x0022a400080011ff */
[----:B--2---:R-:W-:Y:S05]  /*91f0*/  @!P0 NANOSLEEP.SYNCS 0x989680 ;  /* 0x009896800000895d */ /* 0x004fea0003900000 */
[----:B------:R-:W2:Y:S02]  /*9200*/  @!P0 SYNCS.PHASECHK.TRANS64 P0, [R0+URZ], R3 ;  /* 0x00000003000085a7 */ /* 0x000ea400080010ff */
[----:B--2---:R-:W-:Y:S05]  /*9210*/  @!P0 BRA `(.L_x_170) ;  /* 0xfffffffc00f08947 */ /* 0x004fea000383ffff */
[----:B------:R-:W-:Y:S05]  /*9220*/  BRA `(.L_x_171) ;  /* 0xffffff98009c7947 */ /* 0x000fea000383ffff */
.L_x_49:
[----:B------:R-:W-:-:S07]  /*9230*/  MOV R0, UR5 ;  /* 0x0000000500007c02 */ /* 0x000fce0008000f00 */
.L_x_172:
[----:B-1----:R1:W2:Y:S02]  /*9240*/  SYNCS.PHASECHK.TRANS64.TRYWAIT P0, [R0+URZ], R3 ;  /* 0x00000003000075a7 */ /* 0x0022a400080011ff */
[----:B--2---:R-:W-:Y:S05]  /*9250*/  @!P0 NANOSLEEP.SYNCS 0x989680 ;  /* 0x009896800000895d */ /* 0x004fea0003900000 */
[----:B------:R-:W2:Y:S02]  /*9260*/  @!P0 SYNCS.PHASECHK.TRANS64 P0, [R0+URZ], R3 ;  /* 0x00000003000085a7 */ /* 0x000ea400080010ff */
[----:B--2---:R-:W-:Y:S05]  /*9270*/  @!P0 BRA `(.L_x_172) ;  /* 0xfffffffc00f08947 */ /* 0x004fea000383ffff */
[----:B------:R-:W-:Y:S05]  /*9280*/  BRA `(.L_x_173) ;  /* 0xffffff9800a87947 */ /* 0x000fea000383ffff */
.L_x_50:
[----:B------:R-:W-:-:S07]  /*9290*/  MOV R0, UR5 ;  /* 0x0000000500007c02 */ /* 0x000fce0008000f00 */
.L_x_174:
[----:B-1----:R1:W2:Y:S02]  /*92a0*/  SYNCS.PHASECHK.TRANS64.TRYWAIT P0, [R0+URZ], R3 ;  /* 0x00000003000075a7 */ /* 0x0022a400080011ff */
[----:B--2---:R-:W-:Y:S05]  /*92b0*/  @!P0 NANOSLEEP.SYNCS 0x989680 ;  /* 0x009896800000895d */ /* 0x004fea0003900000 */
[----:B------:R-:W2:Y:S02]  /*92c0*/  @!P0 SYNCS.PHASECHK.TRANS64 P0, [R0+URZ], R3 ;  /* 0x00000003000085a7 */ /* 0x000ea400080010ff */
[----:B--2---:R-:W-:Y:S05]  /*92d0*/  @!P0 BRA `(.L_x_174) ;  /* 0xfffffffc00f08947 */ /* 0x004fea000383ffff */
[----:B------:R-:W-:Y:S05]  /*92e0*/  BRA `(.L_x_175) ;  /* 0xffffff9800b47947 */ /* 0x000fea000383ffff */
.L_x_51:
[----:B------:R-:W-:-:S07]  /*92f0*/  MOV R0, UR5 ;  /* 0x0000000500007c02 */ /* 0x000fce0008000f00 */
.L_x_176:
[----:B-1----:R1:W2:Y:S02]  /*9300*/  SYNCS.PHASECHK.TRANS64.TRYWAIT P0, [R0+URZ], R3 ;  /* 0x00000003000075a7 */ /* 0x0022a400080011ff */
[----:B--2---:R-:W-:Y:S05]  /*9310*/  @!P0 NANOSLEEP.SYNCS 0x989680 ;  /* 0x009896800000895d */ /* 0x004fea0003900000 */
[----:B------:R-:W2:Y:S02]  /*9320*/  @!P0 SYNCS.PHASECHK.TRANS64 P0, [R0+URZ], R3 ;  /* 0x00000003000085a7 */ /* 0x000ea400080010ff */
[----:B--2---:R-:W-:Y:S05]  /*9330*/  @!P0 BRA `(.L_x_176) ;  /* 0xfffffffc00f08947 */ /* 0x004fea000383ffff */
[----:B------:R-:W-:Y:S05]  /*9340*/  BRA `(.L_x_177) ;  /* 0xffffff9800c07947 */ /* 0x000fea000383ffff */
.L_x_52:
[----:B------:R-:W-:-:S07]  /*9350*/  MOV R0, UR5 ;  /* 0x0000000500007c02 */ /* 0x000fce0008000f00 */
.L_x_178:
[----:B-1----:R1:W2:Y:S02]  /*9360*/  SYNCS.PHASECHK.TRANS64.TRYWAIT P0, [R0+URZ], R3 ;  /* 0x00000003000075a7 */ /* 0x0022a400080011ff */
[----:B--2---:R-:W-:Y:S05]  /*9370*/  @!P0 NANOSLEEP.SYNCS 0x989680 ;  /* 0x009896800000895d */ /* 0x004fea0003900000 */
[----:B------:R-:W2:Y:S02]  /*9380*/  @!P0 SYNCS.PHASECHK.TRANS64 P0, [R0+URZ], R3 ;  /* 0x00000003000085a7 */ /* 0x000ea400080010ff */
[----:B--2---:R-:W-:Y:S05]  /*9390*/  @!P0 BRA `(.L_x_178) ;  /* 0xfffffffc00f08947 */ /* 0x004fea000383ffff */
[----:B------:R-:W-:Y:S05]  /*93a0*/  BRA `(.L_x_179) ;  /* 0xffffff9800cc7947 */ /* 0x000fea000383ffff */
.L_x_53:
[----:B------:R-:W-:-:S07]  /*93b0*/  MOV R0, UR5 ;  /* 0x0000000500007c02 */ /* 0x000fce0008000f00 */
.L_x_180:
[----:B-1----:R1:W2:Y:S02]  /*93c0*/  SYNCS.PHASECHK.TRANS64.TRYWAIT P0, [R0+URZ], R3 ;  /* 0x00000003000075a7 */ /* 0x0022a400080011ff */
[----:B--2---:R-:W-:Y:S05]  /*93d0*/  @!P0 NANOSLEEP.SYNCS 0x989680 ;  /* 0x009896800000895d */ /* 0x004fea0003900000 */
[----:B------:R-:W2:Y:S02]  /*93e0*/  @!P0 SYNCS.PHASECHK.TRANS64 P0, [R0+URZ], R3 ;  /* 0x00000003000085a7 */ /* 0x000ea400080010ff */
[----:B--2---:R-:W-:Y:S05]  /*93f0*/  @!P0 BRA `(.L_x_180) ;  /* 0xfffffffc00f08947 */ /* 0x004fea000383ffff */
[----:B------:R-:W-:Y:S05]  /*9400*/  BRA `(.L_x_181) ;  /* 0xffffff9800d87947 */ /* 0x000fea000383ffff */
.L_x_54:
[----:B------:R-:W-:-:S07]  /*9410*/  MOV R0, UR5 ;  /* 0x0000000500007c02 */ /* 0x000fce0008000f00 */
.L_x_182:
[----:B-1----:R1:W2:Y:S02]  /*9420*/  SYNCS.PHASECHK.TRANS64.TRYWAIT P0, [R0+URZ], R3 ;  /* 0x00000003000075a7 */ /* 0x0022a400080011ff */
[----:B--2---:R-:W-:Y:S05]  /*9430*/  @!P0 NANOSLEEP.SYNCS 0x989680 ;  /* 0x009896800000895d */ /* 0x004fea0003900000 */
[----:B------:R-:W2:Y:S02]  /*9440*/  @!P0 SYNCS.PHASECHK.TRANS64 P0, [R0+URZ], R3 ;  /* 0x00000003000085a7 */ /* 0x000ea400080010ff */
[----:B--2---:R-:W-:Y:S05]  /*9450*/  @!P0 BRA `(.L_x_182) ;  /* 0xfffffffc00f08947 */ /* 0x004fea000383ffff */
[----:B------:R-:W-:Y:S05]  /*9460*/  BRA `(.L_x_183) ;  /* 0xffffff9800e47947 */ /* 0x000fea000383ffff */
.L_x_57:
[----:B-1----:R1:W2:Y:S02]  /*9470*/  SYNCS.PHASECHK.TRANS64.TRYWAIT P0, [R2+URZ+0x170], R4 ;  /* 0x00017004020075a7 */ /* 0x0022a400080011ff */
[----:B--2---:R-:W-:Y:S05]  /*9480*/  @!P0 NANOSLEEP.SYNCS 0x989680 ;  /* 0x009896800000895d */ /* 0x004fea0003900000 */
[----:B------:R-:W2:Y:S02]  /*9490*/  @!P0 SYNCS.PHASECHK.TRANS64 P0, [R2+URZ+0x170], R4 ;  /* 0x00017004020085a7 */ /* 0x000ea400080010ff */
[----:B--2---:R-:W-:Y:S05]  /*94a0*/  @!P0 BRA `(.L_x_57) ;  /* 0xfffffffc00f08947 */ /* 0x004fea000383ffff */
[----:B------:R-:W-:Y:S05]  /*94b0*/  BRA `(.L_x_184) ;  /* 0xffffff9c00407947 */ /* 0x000fea000383ffff */
.L_x_58:
[----:B------:R-:W-:-:S07]  /*94c0*/  MOV R2, UR4 ;  /* 0x0000000400027c02 */ /* 0x000fce0008000f00 */
.L_x_185:
[----:B-1----:R1:W2:Y:S02]  /*94d0*/  SYNCS.PHASECHK.TRANS64.TRYWAIT P0, [R2+URZ+0x120], R5 ;  /* 0x00012005020075a7 */ /* 0x0022a400080011ff */
[----:B--2---:R-:W-:Y:S05]  /*94e0*/  @!P0 NANOSLEEP.SYNCS 0x989680 ;  /* 0x009896800000895d */ /* 0x004fea0003900000 */
[----:B------:R-:W2:Y:S02]  /*94f0*/  @!P0 SYNCS.PHASECHK.TRANS64 P0, [R2+URZ+0x120], R5 ;  /* 0x00012005020085a7 */ /* 0x000ea400080010ff */
[----:B--2---:R-:W-:Y:S05]  /*9500*/  @!P0 BRA `(.L_x_185) ;  /* 0xfffffffc00f08947 */ /* 0x004fea000383ffff */
[----:B------:R-:W-:Y:S05]  /*9510*/  BRA `(.L_x_186) ;  /* 0xffffff9c00507947 */ /* 0x000fea000383ffff */
.L_x_59:
[----:B-1----:R1:W2:Y:S02]  /*9520*/  SYNCS.PHASECHK.TRANS64.TRYWAIT P1, [R2+URZ+0x110], R4 ;  /* 0x00011004020075a7 */ /* 0x0022a400080211ff */
[----:B--2---:R-:W-:Y:S05]  /*9530*/  @!P1 NANOSLEEP.SYNCS 0x989680 ;  /* 0x009896800000995d */ /* 0x004fea0003900000 */
[----:B------:R-:W2:Y:S02]  /*9540*/  @!P1 SYNCS.PHASECHK.TRANS64 P1, [R2+URZ+0x110], R4 ;  /* 0x00011004020095a7 */ /* 0x000ea400080210ff */
[----:B--2---:R-:W-:Y:S05]  /*9550*/  @!P1 BRA `(.L_x_59) ;  /* 0xfffffffc00f09947 */ /* 0x004fea000383ffff */
[----:B------:R-:W-:Y:S05]  /*9560*/  BRA `(.L_x_187) ;  /* 0xffffff9c00807947 */ /* 0x000fea000383ffff */
.L_x_62:
[----:B------:R-:W-:-:S07]  /*9570*/  MOV R0, UR4 ;  /* 0x0000000400007c02 */ /* 0x000fce0008000f00 */
.L_x_188:
[----:B-1----:R1:W2:Y:S02]  /*9580*/  SYNCS.PHASECHK.TRANS64.TRYWAIT P0, [R0+URZ+0x120], R2 ;  /* 0x00012002000075a7 */ /* 0x0022a400080011ff */
[----:B--2---:R-:W-:Y:S05]  /*9590*/  @!P0 NANOSLEEP.SYNCS 0x989680 ;  /* 0x009896800000895d */ /* 0x004fea0003900000 */
[----:B------:R-:W2:Y:S02]  /*95a0*/  @!P0 SYNCS.PHASECHK.TRANS64 P0, [R0+URZ+0x120], R2 ;  /* 0x00012002000085a7 */ /* 0x000ea400080010ff */
[----:B--2---:R-:W-:Y:S05]  /*95b0*/  @!P0 BRA `(.L_x_188) ;  /* 0xfffffffc00f08947 */ /* 0x004fea000383ffff */
[----:B------:R-:W-:Y:S05]  /*95c0*/  BRA `(.L_x_61) ;  /* 0xffffff9c00d47947 */ /* 0x000fea000383ffff */
.L_x_71:
[----:B-1----:R-:W-:-:S04]  /*95d0*/  MOV R5, UR5 ;  /* 0x0000000500057c02 */ /* 0x002fc80008000f00 */
[----:B------:R1:W2:Y:S03]  /*95e0*/  SYNCS.PHASECHK.TRANS64.TRYWAIT P0, [R5+URZ+0x8], R6 ;  /* 0x00000806050075a7 */ /* 0x0002a600080011ff */
[----:B--2---:R-:W-:Y:S05]  /*95f0*/  @!P0 NANOSLEEP.SYNCS 0x989680 ;  /* 0x009896800000895d */ /* 0x004fea0003900000 */
[----:B------:R-:W2:Y:S02]  /*9600*/  @!P0 SYNCS.PHASECHK.TRANS64 P0, [R5+URZ+0x8], R6 ;  /* 0x00000806050085a7 */ /* 0x000ea400080010ff */
[----:B--2---:R-:W-:Y:S05]  /*9610*/  @!P0 BRA `(.L_x_71) ;  /* 0xfffffffc00ec8947 */ /* 0x004fea000383ffff */
[----:B------:R-:W-:Y:S05]  /*9620*/  BRA `(.L_x_70) ;  /* 0xffffffa000887947 */ /* 0x000fea000383ffff */
.L_x_73:
[----:B------:R-:W-:Y:S01]  /*9630*/  BSSY B0, `(.L_x_189) ;  /* 0x0000006000007945 */ /* 0x000fe20003800000 */
[----:B------:R-:W-:-:S07]  /*9640*/  MOV R15, 0xffffffff ;  /* 0xffffffff000f7802 */ /* 0x000fce0000000f00 */
[----:B-1---5:R-:W-:Y:S05]  /*9650*/  WARPSYNC.COLLECTIVE R15, `(.L_x_190) ;  /* 0x000000000f0c7348 */ /* 0x022fea0003c00000 */
[----:B------:R-:W-:Y:S02]  /*9660*/  ELECT P6, UR79, PT ;  /* 0x00000000004f782f */ /* 0x000fe400038c0000 */
[----:B------:R-:W-:Y:S01]  /*9670*/  MOV R14, UR79 ;  /* 0x0000004f000e7c02 */ /* 0x000fe20008000f00 */
[----:B-1---5:R-:W-:Y:S10]  /*9680*/  ENDCOLLECTIVE ;  /* 0x000000000000791b */ /* 0x022ff40003800000 */
.L_x_190:
[----:B------:R-:W-:Y:S05]  /*9690*/  BSYNC B0 ;  /* 0x0000000000007941 */ /* 0x000fea0003800000 */
.L_x_189:
[----:B------:R-:W-:Y:S01]  /*96a0*/  PLOP3.LUT P0, PT, P6, PT, PT, 0x80, 0x8 ;  /* 0x000000000008781c */ /* 0x000fe2000370f070 */
[----:B------:R-:W-:-:S12]  /*96b0*/  BRA `(.L_x_191) ;  /* 0xffffffa000b47947 */ /* 0x000fd8000383ffff */
.L_x_75:
[----:B-1----:R-:W-:-:S04]  /*96c0*/  MOV R0, UR5 ;  /* 0x0000000500007c02 */ /* 0x002fc80008000f00 */
[----:B------:R1:W2:Y:S03]  /*96d0*/  SYNCS.PHASECHK.TRANS64.TRYWAIT P0, [R0+URZ+0x8], R4 ;  /* 0x00000804000075a7 */ /* 0x0002a600080011ff */
[----:B--2---:R-:W-:Y:S05]  /*96e0*/  @!P0 NANOSLEEP.SYNCS 0x989680 ;  /* 0x009896800000895d */ /* 0x004fea0003900000 */
[----:B------:R-:W2:Y:S02]  /*96f0*/  @!P0 SYNCS.PHASECHK.TRANS64 P0, [R0+URZ+0x8], R4 ;  /* 0x00000804000085a7 */ /* 0x000ea400080010ff */
[----:B--2---:R-:W-:Y:S05]  /*9700*/  @!P0 BRA `(.L_x_75) ;  /* 0xfffffffc00ec8947 */ /* 0x004fea000383ffff */
[----:B------:R-:W-:Y:S05]  /*9710*/  BRA `(.L_x_74) ;  /* 0xffffffa000b87947 */ /* 0x000fea000383ffff */
.L_x_76:
[----:B-1----:R1:W2:Y:S02]  /*9720*/  SYNCS.PHASECHK.TRANS64.TRYWAIT P0, [R0+URZ+0x110], R4 ;  /* 0x00011004000075a7 */ /* 0x0022a400080011ff */
[----:B--2---:R-:W-:Y:S05]  /*9730*/  @!P0 NANOSLEEP.SYNCS 0x989680 ;  /* 0x009896800000895d */ /* 0x004fea0003900000 */
[----:B------:R-:W2:Y:S02]  /*9740*/  @!P0 SYNCS.PHASECHK.TRANS64 P0, [R0+URZ+0x110], R4 ;  /* 0x00011004000085a7 */ /* 0x000ea400080010ff */
[----:B--2---:R-:W-:Y:S05]  /*9750*/  @!P0 BRA `(.L_x_76) ;  /* 0xfffffffc00f08947 */ /* 0x004fea000383ffff */
[----:B------:R-:W-:Y:S05]  /*9760*/  BRA `(.L_x_192) ;  /* 0xffffffa400a47947 */ /* 0x000fea000383ffff */
.L_x_78:
[----:B------:R-:W-:-:S07]  /*9770*/  MOV R0, UR31 ;  /* 0x0000001f00007c02 */ /* 0x000fce0008000f00 */
.L_x_193:
[----:B-1----:R1:W2:Y:S02]  /*9780*/  SYNCS.PHASECHK.TRANS64.TRYWAIT P0, [R0+URZ+0x150], R4 ;  /* 0x00015004000075a7 */ /* 0x0022a400080011ff */
[----:B--2---:R-:W-:Y:S05]  /*9790*/  @!P0 NANOSLEEP.SYNCS 0x989680 ;  /* 0x009896800000895d */ /* 0x004fea0003900000 */
[----:B------:R-:W2:Y:S02]  /*97a0*/  @!P0 SYNCS.PHASECHK.TRANS64 P0, [R0+URZ+0x150], R4 ;  /* 0x00015004000085a7 */ /* 0x000ea400080010ff */
[----:B--2---:R-:W-:Y:S05]  /*97b0*/  @!P0 BRA `(.L_x_193) ;  /* 0xfffffffc00f08947 */ /* 0x004fea000383ffff */
[----:B------:R-:W-:Y:S05]  /*97c0*/  BRA `(.L_x_194) ;  /* 0xffffffa400f07947 */ /* 0x000fea000383ffff */
.L_x_81:
[----:B------:R-:W-:Y:S07]  /*97d0*/  MOV R0, UR5 ;  /* 0x0000000500007c02 */ /* 0x000fee0008000f00 */
.L_x_195:
[----:B-1----:R1:W2:Y:S02]  /*97e0*/  SYNCS.PHASECHK.TRANS64.TRYWAIT P0, [R0+URZ], R4 ;  /* 0x00000004000075a7 */ /* 0x0022a400080011ff */
[----:B--2---:R-:W-:Y:S05]  /*97f0*/  @!P0 NANOSLEEP.SYNCS 0x989680 ;  /* 0x009896800000895d */ /* 0x004fea0003900000 */
[----:B------:R-:W2:Y:S02]  /*9800*/  @!P0 SYNCS.PHASECHK.TRANS64 P0, [R0+URZ], R4 ;  /* 0x00000004000085a7 */ /* 0x000ea400080010ff */
[----:B--2---:R-:W-:Y:S05]  /*9810*/  @!P0 BRA `(.L_x_195) ;  /* 0xfffffffc00f08947 */ /* 0x004fea000383ffff */
[----:B------:R-:W-:Y:S05]  /*9820*/  BRA `(.L_x_80) ;  /* 0xffffffa800047947 */ /* 0x000fea000383ffff */
.L_x_85:
[----:B-1----:R-:W-:-:S07]  /*9830*/  MOV R0, UR4 ;  /* 0x0000000400007c02 */ /* 0x002fce0008000f00 */
.L_x_196:
[----:B-1----:R1:W2:Y:S02]  /*9840*/  SYNCS.PHASECHK.TRANS64.TRYWAIT P0, [R0+URZ], R2 ;  /* 0x00000002000075a7 */ /* 0x0022a400080011ff */
[----:B--2---:R-:W-:Y:S05]  /*9850*/  @!P0 NANOSLEEP.SYNCS 0x989680 ;  /* 0x009896800000895d */ /* 0x004fea0003900000 */
[----:B------:R-:W2:Y:S02]  /*9860*/  @!P0 SYNCS.PHASECHK.TRANS64 P0, [R0+URZ], R2 ;  /* 0x00000002000085a7 */ /* 0x000ea400080010ff */
[----:B--2---:R-:W-:Y:S05]  /*9870*/  @!P0 BRA `(.L_x_196) ;  /* 0xfffffffc00f08947 */ /* 0x004fea000383ffff */
[----:B------:R-:W-:Y:S05]  /*9880*/  BRA `(.L_x_197) ;  /* 0xffffffa800f87947 */ /* 0x000fea000383ffff */
.L_x_86:
[----:B------:R-:W-:-:S07]  /*9890*/  MOV R0, UR5 ;  /* 0x0000000500007c02 */ /* 0x000fce0008000f00 */
.L_x_198:
[----:B-1----:R1:W2:Y:S02]  /*98a0*/  SYNCS.PHASECHK.TRANS64.TRYWAIT P0, [R0+URZ], R3 ;  /* 0x00000003000075a7 */ /* 0x0022a400080011ff */
[----:B--2---:R-:W-:Y:S05]  /*98b0*/  @!P0 NANOSLEEP.SYNCS 0x989680 ;  /* 0x009896800000895d */ /* 0x004fea0003900000 */
[----:B------:R-:W2:Y:S02]  /*98c0*/  @!P0 SYNCS.PHASECHK.TRANS64 P0, [R0+URZ], R3 ;  /* 0x00000003000085a7 */ /* 0x000ea400080010ff */
[----:B--2---:R-:W-:Y:S05]  /*98d0*/  @!P0 BRA `(.L_x_198) ;  /* 0xfffffffc00f08947 */ /* 0x004fea000383ffff */
[----:B------:R-:W-:Y:S05]  /*98e0*/  BRA `(.L_x_199) ;  /* 0xffffffac00047947 */ /* 0x000fea000383ffff */
.L_x_87:
[----:B------:R-:W-:-:S07]  /*98f0*/  MOV R0, UR5 ;  /* 0x0000000500007c02 */ /* 0x000fce0008000f00 */
.L_x_200:
[----:B-1----:R1:W2:Y:S02]  /*9900*/  SYNCS.PHASECHK.TRANS64.TRYWAIT P0, [R0+URZ], R3 ;  /* 0x00000003000075a7 */ /* 0x0022a400080011ff */
[----:B--2---:R-:W-:Y:S05]  /*9910*/  @!P0 NANOSLEEP.SYNCS 0x989680 ;  /* 0x009896800000895d */ /* 0x004fea0003900000 */
[----:B------:R-:W2:Y:S02]  /*9920*/  @!P0 SYNCS.PHASECHK.TRANS64 P0, [R0+URZ], R3 ;  /* 0x00000003000085a7 */ /* 0x000ea400080010ff */
[----:B--2---:R-:W-:Y:S05]  /*9930*/  @!P0 BRA `(.L_x_200) ;  /* 0xfffffffc00f08947 */ /* 0x004fea000383ffff */
[----:B------:R-:W-:Y:S05]  /*9940*/  BRA `(.L_x_201) ;  /* 0xffffffac00107947 */ /* 0x000fea000383ffff */
.L_x_90:
[----:B------:R-:W-:-:S07]  /*9950*/  MOV R0, UR26 ;  /* 0x0000001a00007c02 */ /* 0x000fce0008000f00 */
.L_x_202:
[----:B-1----:R1:W2:Y:S02]  /*9960*/  SYNCS.PHASECHK.TRANS64.TRYWAIT P1, [R0+URZ+0x190], R2 ;  /* 0x00019002000075a7 */ /* 0x0022a400080211ff */
[----:B--2---:R-:W-:Y:S05]  /*9970*/  @!P1 NANOSLEEP.SYNCS 0x989680 ;  /* 0x009896800000995d */ /* 0x004fea0003900000 */
[----:B------:R-:W2:Y:S02]  /*9980*/  @!P1 SYNCS.PHASECHK.TRANS64 P1, [R0+URZ+0x190], R2 ;  /* 0x00019002000095a7 */ /* 0x000ea400080210ff */
[----:B--2---:R-:W-:Y:S05]  /*9990*/  @!P1 BRA `(.L_x_202) ;  /* 0xfffffffc00f09947 */ /* 0x004fea000383ffff */
[----:B------:R-:W-:Y:S05]  /*99a0*/  BRA `(.L_x_203) ;  /* 0xffffffac005c7947 */ /* 0x000fea000383ffff */
.L_x_95:
[----:B--2---:R2:W3:Y:S02]  /*99b0*/  SYNCS.PHASECHK.TRANS64.TRYWAIT P0, [R12+URZ+0x110], R0 ;  /* 0x000110000c0075a7 */ /* 0x0044e400080011ff */
[----:B---3--:R-:W-:Y:S05]  /*99c0*/  @!P0 NANOSLEEP.SYNCS 0x989680 ;  /* 0x009896800000895d */ /* 0x008fea0003900000 */
[----:B------:R-:W3:Y:S02]  /*99d0*/  @!P0 SYNCS.PHASECHK.TRANS64 P0, [R12+URZ+0x110], R0 ;  /* 0x000110000c0085a7 */ /* 0x000ee400080010ff */
[----:B---3--:R-:W-:Y:S05]  /*99e0*/  @!P0 BRA `(.L_x_95) ;  /* 0xfffffffc00f08947 */ /* 0x008fea000383ffff */
[----:B------:R-:W-:Y:S05]  /*99f0*/  BRA `(.L_x_204) ;  /* 0xffffffb000847947 */ /* 0x000fea000383ffff */
.L_x_98:
[----:B-1----:R-:W-:Y:S07]  /*9a00*/  MOV R0, UR21 ;  /* 0x0000001500007c02 */ /* 0x002fee0008000f00 */
.L_x_205:
[----:B-1----:R1:W2:Y:S02]  /*9a10*/  SYNCS.PHASECHK.TRANS64.TRYWAIT P2, [R0+URZ+0x108], R6 ;  /* 0x00010806000075a7 */ /* 0x0022a400080411ff */
[----:B--2---:R-:W-:Y:S05]  /*9a20*/  @!P2 NANOSLEEP.SYNCS 0x989680 ;  /* 0x009896800000a95d */ /* 0x004fea0003900000 */
[----:B------:R-:W2:Y:S02]  /*9a30*/  @!P2 SYNCS.PHASECHK.TRANS64 P2, [R0+URZ+0x108], R6 ;  /* 0x000108060000a5a7 */ /* 0x000ea400080410ff */
[----:B--2---:R-:W-:Y:S05]  /*9a40*/  @!P2 BRA `(.L_x_205) ;  /* 0xfffffffc00f0a947 */ /* 0x004fea000383ffff */
[----:B------:R-:W-:Y:S05]  /*9a50*/  BRA `(.L_x_97) ;  /* 0xffffffb400ec7947 */ /* 0x000fea000383ffff */
.L_x_101:
[----:B------:R-:W-:Y:S07]  /*9a60*/  MOV R0, UR21 ;  /* 0x0000001500007c02 */ /* 0x000fee0008000f00 */
.L_x_206:
[----:B-1----:R1:W2:Y:S02]  /*9a70*/  SYNCS.PHASECHK.TRANS64.TRYWAIT P0, [R0+URZ+0xe0], R9 ;  /* 0x0000e009000075a7 */ /* 0x0022a400080011ff */
[----:B--2---:R-:W-:Y:S05]  /*9a80*/  @!P0 NANOSLEEP.SYNCS 0x989680 ;  /* 0x009896800000895d */ /* 0x004fea0003900000 */
[----:B------:R-:W2:Y:S02]  /*9a90*/  @!P0 SYNCS.PHASECHK.TRANS64 P0, [R0+URZ+0xe0], R9 ;  /* 0x0000e009000085a7 */ /* 0x000ea400080010ff */
[----:B--2---:R-:W-:Y:S05]  /*9aa0*/  @!P0 BRA `(.L_x_206) ;  /* 0xfffffffc00f08947 */ /* 0x004fea000383ffff */
[----:B------:R-:W-:Y:S05]  /*9ab0*/  BRA `(.L_x_207) ;  /* 0xffffffb800487947 */ /* 0x000fea000383ffff */
.L_x_102:
[----:B------:R-:W-:Y:S07]  /*9ac0*/  MOV R0, UR21 ;  /* 0x0000001500007c02 */ /* 0x000fee0008000f00 */
.L_x_208:
[----:B-1----:R1:W2:Y:S02]  /*9ad0*/  SYNCS.PHASECHK.TRANS64.TRYWAIT P0, [R0+URZ+0xe8], R9 ;  /* 0x0000e809000075a7 */ /* 0x0022a400080011ff */
[----:B--2---:R-:W-:Y:S05]  /*9ae0*/  @!P0 NANOSLEEP.SYNCS 0x989680 ;  /* 0x009896800000895d */ /* 0x004fea0003900000 */
[----:B------:R-:W2:Y:S02]  /*9af0*/  @!P0 SYNCS.PHASECHK.TRANS64 P0, [R0+URZ+0xe8], R9 ;  /* 0x0000e809000085a7 */ /* 0x000ea400080010ff */
[----:B--2---:R-:W-:Y:S05]  /*9b00*/  @!P0 BRA `(.L_x_208) ;  /* 0xfffffffc00f08947 */ /* 0x004fea000383ffff */
[----:B------:R-:W-:Y:S05]  /*9b10*/  BRA `(.L_x_209) ;  /* 0xffffffb800a47947 */ /* 0x000fea000383ffff */
.L_x_103:
[----:B------:R-:W-:Y:S07]  /*9b20*/  MOV R0, UR21 ;  /* 0x0000001500007c02 */ /* 0x000fee0008000f00 */
.L_x_210:
[----:B-1----:R1:W2:Y:S02]  /*9b30*/  SYNCS.PHASECHK.TRANS64.TRYWAIT P0, [R0+URZ+0xf0], R9 ;  /* 0x0000f009000075a7 */ /* 0x0022a400080011ff */
[----:B--2---:R-:W-:Y:S05]  /*9b40*/  @!P0 NANOSLEEP.SYNCS 0x989680 ;  /* 0x009896800000895d */ /* 0x004fea0003900000 */
[----:B------:R-:W2:Y:S02]  /*9b50*/  @!P0 SYNCS.PHASECHK.TRANS64 P0, [R0+URZ+0xf0], R9 ;  /* 0x0000f009000085a7 */ /* 0x000ea400080010ff */
[----:B--2---:R-:W-:Y:S05]  /*9b60*/  @!P0 BRA `(.L_x_210) ;  /* 0xfffffffc00f08947 */ /* 0x004fea000383ffff */
[----:B------:R-:W-:Y:S05]  /*9b70*/  BRA `(.L_x_211) ;  /* 0xffffffbc00007947 */ /* 0x000fea000383ffff */
.L_x_104:
[----:B------:R-:W-:Y:S07]  /*9b80*/  MOV R0, UR21 ;  /* 0x0000001500007c02 */ /* 0x000fee0008000f00 */
.L_x_212:
[----:B-1----:R1:W2:Y:S02]  /*9b90*/  SYNCS.PHASECHK.TRANS64.TRYWAIT P0, [R0+URZ+0xf8], R9 ;  /* 0x0000f809000075a7 */ /* 0x0022a400080011ff */
[----:B--2---:R-:W-:Y:S05]  /*9ba0*/  @!P0 NANOSLEEP.SYNCS 0x989680 ;  /* 0x009896800000895d */ /* 0x004fea0003900000 */
[----:B------:R-:W2:Y:S02]  /*9bb0*/  @!P0 SYNCS.PHASECHK.TRANS64 P0, [R0+URZ+0xf8], R9 ;  /* 0x0000f809000085a7 */ /* 0x000ea400080010ff */
[----:B--2---:R-:W-:Y:S05]  /*9bc0*/  @!P0 BRA `(.L_x_212) ;  /* 0xfffffffc00f08947 */ /* 0x004fea000383ffff */
[----:B------:R-:W-:Y:S05]  /*9bd0*/  BRA `(.L_x_213) ;  /* 0xffffffbc005c7947 */ /* 0x000fea000383ffff */
.L_x_106:
[----:B------:R-:W-:-:S07]  /*9be0*/  MOV R0, UR21 ;  /* 0x0000001500007c02 */ /* 0x000fce0008000f00 */
.L_x_214:
[----:B-1----:R1:W3:Y:S02]  /*9bf0*/  SYNCS.PHASECHK.TRANS64.TRYWAIT P0, [R0+URZ+0xe0], R2 ;  /* 0x0000e002000075a7 */ /* 0x0022e400080011ff */
[----:B---3--:R-:W-:Y:S05]  /*9c00*/  @!P0 NANOSLEEP.SYNCS 0x989680 ;  /* 0x009896800000895d */ /* 0x008fea0003900000 */
[----:B------:R-:W3:Y:S02]  /*9c10*/  @!P0 SYNCS.PHASECHK.TRANS64 P0, [R0+URZ+0xe0], R2 ;  /* 0x0000e002000085a7 */ /* 0x000ee400080010ff */
[----:B---3--:R-:W-:Y:S05]  /*9c20*/  @!P0 BRA `(.L_x_214) ;  /* 0xfffffffc00f08947 */ /* 0x008fea000383ffff */
[----:B------:R-:W-:Y:S05]  /*9c30*/  BRA `(.L_x_215) ;  /* 0xffffffbc00e87947 */ /* 0x000fea000383ffff */
.L_x_107:
[----:B-1----:R-:W-:-:S07]  /*9c40*/  MOV R0, UR21 ;  /* 0x0000001500007c02 */ /* 0x002fce0008000f00 */
.L_x_216:
[----:B-1----:R1:W3:Y:S02]  /*9c50*/  SYNCS.PHASECHK.TRANS64.TRYWAIT P0, [R0+URZ+0xe8], R2 ;  /* 0x0000e802000075a7 */ /* 0x0022e400080011ff */
[----:B---3--:R-:W-:Y:S05]  /*9c60*/  @!P0 NANOSLEEP.SYNCS 0x989680 ;  /* 0x009896800000895d */ /* 0x008fea0003900000 */
[----:B------:R-:W3:Y:S02]  /*9c70*/  @!P0 SYNCS.PHASECHK.TRANS64 P0, [R0+URZ+0xe8], R2 ;  /* 0x0000e802000085a7 */ /* 0x000ee400080010ff */
[----:B---3--:R-:W-:Y:S05]  /*9c80*/  @!P0 BRA `(.L_x_216) ;  /* 0xfffffffc00f08947 */ /* 0x008fea000383ffff */
[----:B------:R-:W-:Y:S05]  /*9c90*/  BRA `(.L_x_217) ;  /* 0xffffffbc00d87947 */ /* 0x000fea000383ffff */
.L_x_108:
[----:B-1----:R-:W-:-:S07]  /*9ca0*/  MOV R0, UR21 ;  /* 0x0000001500007c02 */ /* 0x002fce0008000f00 */
.L_x_218:
[----:B-1----:R1:W3:Y:S02]  /*9cb0*/  SYNCS.PHASECHK.TRANS64.TRYWAIT P0, [R0+URZ+0xf0], R2 ;  /* 0x0000f002000075a7 */ /* 0x0022e400080011ff */
[----:B---3--:R-:W-:Y:S05]  /*9cc0*/  @!P0 NANOSLEEP.SYNCS 0x989680 ;  /* 0x009896800000895d */ /* 0x008fea0003900000 */
[----:B------:R-:W3:Y:S02]  /*9cd0*/  @!P0 SYNCS.PHASECHK.TRANS64 P0, [R0+URZ+0xf0], R2 ;  /* 0x0000f002000085a7 */ /* 0x000ee400080010ff */
[----:B---3--:R-:W-:Y:S05]  /*9ce0*/  @!P0 BRA `(.L_x_218) ;  /* 0xfffffffc00f08947 */ /* 0x008fea000383ffff */
[----:B------:R-:W-:Y:S05]  /*9cf0*/  BRA `(.L_x_219) ;  /* 0xffffffbc00c87947 */ /* 0x000fea000383ffff */
.L_x_110:
[----:B-1----:R1:W2:Y:S02]  /*9d00*/  SYNCS.PHASECHK.TRANS64.TRYWAIT P0, [R3+URZ+0x110], R0 ;  /* 0x00011000030075a7 */ /* 0x0022a400080011ff */
[----:B--2---:R-:W-:Y:S05]  /*9d10*/  @!P0 NANOSLEEP.SYNCS 0x989680 ;  /* 0x009896800000895d */ /* 0x004fea0003900000 */
[----:B------:R-:W2:Y:S02]  /*9d20*/  @!P0 SYNCS.PHASECHK.TRANS64 P0, [R3+URZ+0x110], R0 ;  /* 0x00011000030085a7 */ /* 0x000ea400080010ff */
[----:B--2---:R-:W-:Y:S05]  /*9d30*/  @!P0 BRA `(.L_x_110) ;  /* 0xfffffffc00f08947 */ /* 0x004fea000383ffff */
[----:B------:R-:W-:Y:S05]  /*9d40*/  BRA `(.L_x_220) ;  /* 0xffffffc000a07947 */ /* 0x000fea000383ffff */
.L_x_121:
[----:B-1----:R-:W-:Y:S04]  /*9d50*/  MOV R2, UR43 ;  /* 0x0000002b00027c02 */ /* 0x002fe80008000f00 */
[----:B------:R1:W2:Y:S03]  /*9d60*/  SYNCS.PHASECHK.TRANS64.TRYWAIT P1, [R2+URZ+0xc0], R3 ;  /* 0x0000c003020075a7 */ /* 0x0002a600080211ff */
[----:B--2---:R-:W-:Y:S05]  /*9d70*/  @!P1 NANOSLEEP.SYNCS 0x989680 ;  /* 0x009896800000995d */ /* 0x004fea0003900000 */
[----:B------:R-:W2:Y:S02]  /*9d80*/  @!P1 SYNCS.PHASECHK.TRANS64 P1, [R2+URZ+0xc0], R3 ;  /* 0x0000c003020095a7 */ /* 0x000ea400080210ff */
[----:B--2---:R-:W-:Y:S05]  /*9d90*/  @!P1 BRA `(.L_x_121) ;  /* 0xfffffffc00ec9947 */ /* 0x004fea000383ffff */
[----:B------:R-:W-:Y:S05]  /*9da0*/  BRA `(.L_x_120) ;  /* 0xffffffd000107947 */ /* 0x000fea000383ffff */
.L_x_123:
[----:B-1----:R1:W4:Y:S02]  /*9db0*/  SYNCS.PHASECHK.TRANS64.TRYWAIT P0, [R70+URZ+0x130], R0 ;  /* 0x00013000460075a7 */ /* 0x00232400080011ff */
[----:B----4-:R-:W-:Y:S05]  /*9dc0*/  @!P0 NANOSLEEP.SYNCS 0x989680 ;  /* 0x009896800000895d */ /* 0x010fea0003900000 */
[----:B------:R-:W4:Y:S02]  /*9dd0*/  @!P0 SYNCS.PHASECHK.TRANS64 P0, [R70+URZ+0x130], R0 ;  /* 0x00013000460085a7 */ /* 0x000f2400080010ff */
[----:B----4-:R-:W-:Y:S05]  /*9de0*/  @!P0 BRA `(.L_x_123) ;  /* 0xfffffffc00f08947 */ /* 0x010fea000383ffff */
[----:B------:R-:W-:Y:S05]  /*9df0*/  BRA `(.L_x_122) ;  /* 0xffffffd000387947 */ /* 0x000fea000383ffff */
.L_x_132:
[----:B-1----:R1:W3:Y:S02]  /*9e00*/  SYNCS.PHASECHK.TRANS64.TRYWAIT P0, [R2+URZ+0xc0], R0 ;  /* 0x0000c000020075a7 */ /* 0x0022e400080011ff */
[----:B---3--:R-:W-:Y:S05]  /*9e10*/  @!P0 NANOSLEEP.SYNCS 0x989680 ;  /* 0x009896800000895d */ /* 0x008fea0003900000 */
[----:B------:R-:W3:Y:S02]  /*9e20*/  @!P0 SYNCS.PHASECHK.TRANS64 P0, [R2+URZ+0xc0], R0 ;  /* 0x0000c000020085a7 */ /* 0x000ee400080010ff */
[----:B---3--:R-:W-:Y:S05]  /*9e30*/  @!P0 BRA `(.L_x_132) ;  /* 0xfffffffc00f08947 */ /* 0x008fea000383ffff */
[----:B------:R-:W-:Y:S05]  /*9e40*/  BRA `(.L_x_131) ;  /* 0xffffffd400e87947 */ /* 0x000fea000383ffff */
.L_x_140:
[----:B-1----:R1:W3:Y:S02]  /*9e50*/  SYNCS.PHASECHK.TRANS64.TRYWAIT P0, [R0+URZ+0xc0], R6 ;  /* 0x0000c006000075a7 */ /* 0x0022e400080011ff */
[----:B---3--:R-:W-:Y:S05]  /*9e60*/  @!P0 NANOSLEEP.SYNCS 0x989680 ;  /* 0x009896800000895d */ /* 0x008fea0003900000 */
[----:B------:R-:W3:Y:S02]  /*9e70*/  @!P0 SYNCS.PHASECHK.TRANS64 P0, [R0+URZ+0xc0], R6 ;  /* 0x0000c006000085a7 */ /* 0x000ee400080010ff */
[----:B---3--:R-:W-:Y:S05]  /*9e80*/  @!P0 BRA `(.L_x_140) ;  /* 0xfffffffc00f08947 */ /* 0x008fea000383ffff */
[----:B------:R-:W-:Y:S05]  /*9e90*/  BRA `(.L_x_139) ;  /* 0xffffffdc00c07947 */ /* 0x000fea000383ffff */
.L_x_148:
[----:B-1----:R1:W3:Y:S02]  /*9ea0*/  SYNCS.PHASECHK.TRANS64.TRYWAIT P0, [R0+URZ+0xc0], R5 ;  /* 0x0000c005000075a7 */ /* 0x0022e400080011ff */
[----:B---3--:R-:W-:Y:S05]  /*9eb0*/  @!P0 NANOSLEEP.SYNCS 0x989680 ;  /* 0x009896800000895d */ /* 0x008fea0003900000 */
[----:B------:R-:W3:Y:S02]  /*9ec0*/  @!P0 SYNCS.PHASECHK.TRANS64 P0, [R0+URZ+0xc0], R5 ;  /* 0x0000c005000085a7 */ /* 0x000ee400080010ff */
[----:B---3--:R-:W-:Y:S05]  /*9ed0*/  @!P0 BRA `(.L_x_148) ;  /* 0xfffffffc00f08947 */ /* 0x008fea000383ffff */
[----:B------:R-:W-:Y:S05]  /*9ee0*/  BRA `(.L_x_147) ;  /* 0xffffffe400987947 */ /* 0x000fea000383ffff */
        .weak           $__internal_0_$__cuda_sm10x_tcgen05_guardrail_trap_col_being_dealloced_not_returned_by_alloc
        .type           $__internal_0_$__cuda_sm10x_tcgen05_guardrail_trap_col_being_dealloced_not_returned_by_alloc,@function
        .size           $__internal_0_$__cuda_sm10x_tcgen05_guardrail_trap_col_being_dealloced_not_returned_by_alloc,($__internal_1_$__cuda_sm10x_tcgen05_guardrail_trap_phase_invalid_during_alloc - $__internal_0_$__cuda_sm10x_tcgen05_guardrail_trap_col_being_dealloced_not_returned_by_alloc)
$__internal_0_$__cuda_sm10x_tcgen05_guardrail_trap_col_being_dealloced_not_returned_by_alloc:
[----:B------:R-:W-:Y:S05]  /*9ef0*/  BPT.TRAP 0x1 ;  /* 0x000000040000795c */ /* 0x000fea0000300000 */
[----:B------:R-:W-:-:S04]  /*9f00*/  HFMA2 R3, -RZ, RZ, 0, 0 ;  /* 0x00000000ff037431 */ /* 0x000fc800000001ff */
[----:B------:R-:W-:Y:S05]  /*9f10*/  RET.REL.NODEC R2 `(_ZN7cutlass13device_kernelINS_4gemm6kernel13GemmUniversalIN4cute5tupleIJiiiiEEENS1_10collective13CollectiveMmaINS1_35MainloopSm100TmaUmmaWarpSpecializedILi12ELi2ELi4ENS5_IJNS4_1CILi2EEESB_NSA_ILi1EEEEEEEENS5_IJNSA_ILi128EEESF_NSA_ILi32EEEEEEfNS5_IJlSC_lEEEfSI_NS4_8TiledMMAINS4_8MMA_AtomIJNS4_23SM100_MMA_TF32_2x1SM_SSINS_10tfloat32_tESM_fLi128ELi128ELNS4_4UMMA5MajorE0ELSO_0ELNSN_7ScaleInE0ELSP_0EEEEEENS4_6LayoutINS5_IJSC_SC_SC_EEENS5_IJNSA_ILi0EEESU_SU_EEEEENS5_IJNS4_10UnderscoreESX_SX_EEEEENS4_28SM100_TMA_2SM_LOAD_MULTICASTENS4_14ComposedLayoutINS4_7SwizzleILi3ELi4ELi3EEENS4_18smem_ptr_flag_bitsILi32EEENSS_INS5_IJNSA_ILi8EEESG_EEENS5_IJSG_SC_EEEEEEEvNS4_8identityENS4_18SM100_TMA_2SM_LOADES1A_vS1B_EENS_8epilogue10collective18CollectiveEpilogueINS1E_23Sm100TmaWarpSpecializedILi4ELi2ELi16ELb1ELb0EEEJNS5_IJNSA_ILi64EEESF_SG_EEENS5_IJNSS_IS1J_SC_EENSS_INS5_IJNSA_ILi16EEESB_EEENS5_IJSC_S1J_EEEEEEEEfSI_fSI_NS1E_6fusion15FusionCallbacksIS1I_NS1R_17LinearCombinationIffffLNS_15FloatRoundStyleE2EEES1K_S1Q_JEEENS4_5SM1004TMEM4LOAD26SM100_TMEM_LOAD_32dp32b16xENS4_13SM90_TMA_LOADENS11_INS12_ILi2ELi4ELi3EEES15_NSS_INS5_IJS16_S1M_EEENS5_IJS1M_SC_EEEEEEENS4_39AutoVectorizingCopyWithAssumedAlignmentILi128EEENS4_14SM90_TMA_STOREES26_S28_S28_EEEvvEEEEvNT_6ParamsE) ;  /* 0xffffff6002387950 */ /* 0x000fea0003c3ffff */
        .weak           $__internal_1_$__cuda_sm10x_tcgen05_guardrail_trap_phase_invalid_during_alloc
        .type           $__internal_1_$__cuda_sm10x_tcgen05_guardrail_trap_phase_invalid_during_alloc,@function
        .size           $__internal_1_$__cuda_sm10x_tcgen05_guardrail_trap_phase_invalid_during_alloc,($__internal_2_$__cuda_sm10x_tcgen05_guardrail_trap_unallocated_columns_being_dealloced - $__internal_1_$__cuda_sm10x_tcgen05_guardrail_trap_phase_invalid_during_alloc)
$__internal_1_$__cuda_sm10x_tcgen05_guardrail_trap_phase_invalid_during_alloc:
[----:B------:R-:W-:Y:S05]  /*9f20*/  BPT.TRAP 0x1 ;  /* 0x000000040000795c */ /* 0x000fea0000300000 */
[----:B------:R-:W-:-:S04]  /*9f30*/  MOV R5, 0x0 ;  /* 0x0000000000057802 */ /* 0x000fc80000000f00 */
[----:B------:R-:W-:Y:S05]  /*9f40*/  RET.REL.NODEC R4 `(_ZN7cutlass13device_kernelINS_4gemm6kernel13GemmUniversalIN4cute5tupleIJiiiiEEENS1_10collective13CollectiveMmaINS1_35MainloopSm100TmaUmmaWarpSpecializedILi12ELi2ELi4ENS5_IJNS4_1CILi2EEESB_NSA_ILi1EEEEEEEENS5_IJNSA_ILi128EEESF_NSA_ILi32EEEEEEfNS5_IJlSC_lEEEfSI_NS4_8TiledMMAINS4_8MMA_AtomIJNS4_23SM100_MMA_TF32_2x1SM_SSINS_10tfloat32_tESM_fLi128ELi128ELNS4_4UMMA5MajorE0ELSO_0ELNSN_7ScaleInE0ELSP_0EEEEEENS4_6LayoutINS5_IJSC_SC_SC_EEENS5_IJNSA_ILi0EEESU_SU_EEEEENS5_IJNS4_10UnderscoreESX_SX_EEEEENS4_28SM100_TMA_2SM_LOAD_MULTICASTENS4_14ComposedLayoutINS4_7SwizzleILi3ELi4ELi3EEENS4_18smem_ptr_flag_bitsILi32EEENSS_INS5_IJNSA_ILi8EEESG_EEENS5_IJSG_SC_EEEEEEEvNS4_8identityENS4_18SM100_TMA_2SM_LOADES1A_vS1B_EENS_8epilogue10collective18CollectiveEpilogueINS1E_23Sm100TmaWarpSpecializedILi4ELi2ELi16ELb1ELb0EEEJNS5_IJNSA_ILi64EEESF_SG_EEENS5_IJNSS_IS1J_SC_EENSS_INS5_IJNSA_ILi16EEESB_EEENS5_IJSC_S1J_EEEEEEEEfSI_fSI_NS1E_6fusion15FusionCallbacksIS1I_NS1R_17LinearCombinationIffffLNS_15FloatRoundStyleE2EEES1K_S1Q_JEEENS4_5SM1004TMEM4LOAD26SM100_TMEM_LOAD_32dp32b16xENS4_13SM90_TMA_LOADENS11_INS12_ILi2ELi4ELi3EEES15_NSS_INS5_IJS16_S1M_EEENS5_IJS1M_SC_EEEEEEENS4_39AutoVectorizingCopyWithAssumedAlignmentILi128EEENS4_14SM90_TMA_STOREES26_S28_S28_EEEvvEEEEvNT_6ParamsE) ;  /* 0xffffff60042c7950 */ /* 0x000fea0003c3ffff */
        .weak           $__internal_2_$__cuda_sm10x_tcgen05_guardrail_trap_unallocated_columns_being_dealloced
        .type           $__internal_2_$__cuda_sm10x_tcgen05_guardrail_trap_unallocated_columns_being_dealloced,@function
        .size           $__internal_2_$__cuda_sm10x_tcgen05_guardrail_trap_unallocated_columns_being_dealloced,(.L_x_222 - $__internal_2_$__cuda_sm10x_tcgen05_guardrail_trap_unallocated_columns_being_dealloced)
$__internal_2_$__cuda_sm10x_tcgen05_guardrail_trap_unallocated_columns_being_dealloced:
[----:B------:R-:W-:Y:S05]  /*9f50*/  BPT.TRAP 0x1 ;  /* 0x000000040000795c */ /* 0x000fea0000300000 */
[----:B------:R-:W-:-:S04]  /*9f60*/  HFMA2 R3, -RZ, RZ, 0, 0 ;  /* 0x00000000ff037431 */ /* 0x000fc800000001ff */
[----:B------:R-:W-:Y:S05]  /*9f70*/  RET.REL.NODEC R2 `(_ZN7cutlass13device_kernelINS_4gemm6kernel13GemmUniversalIN4cute5tupleIJiiiiEEENS1_10collective13CollectiveMmaINS1_35MainloopSm100TmaUmmaWarpSpecializedILi12ELi2ELi4ENS5_IJNS4_1CILi2EEESB_NSA_ILi1EEEEEEEENS5_IJNSA_ILi128EEESF_NSA_ILi32EEEEEEfNS5_IJlSC_lEEEfSI_NS4_8TiledMMAINS4_8MMA_AtomIJNS4_23SM100_MMA_TF32_2x1SM_SSINS_10tfloat32_tESM_fLi128ELi128ELNS4_4UMMA5MajorE0ELSO_0ELNSN_7ScaleInE0ELSP_0EEEEEENS4_6LayoutINS5_IJSC_SC_SC_EEENS5_IJNSA_ILi0EEESU_SU_EEEEENS5_IJNS4_10UnderscoreESX_SX_EEEEENS4_28SM100_TMA_2SM_LOAD_MULTICASTENS4_14ComposedLayoutINS4_7SwizzleILi3ELi4ELi3EEENS4_18smem_ptr_flag_bitsILi32EEENSS_INS5_IJNSA_ILi8EEESG_EEENS5_IJSG_SC_EEEEEEEvNS4_8identityENS4_18SM100_TMA_2SM_LOADES1A_vS1B_EENS_8epilogue10collective18CollectiveEpilogueINS1E_23Sm100TmaWarpSpecializedILi4ELi2ELi16ELb1ELb0EEEJNS5_IJNSA_ILi64EEESF_SG_EEENS5_IJNSS_IS1J_SC_EENSS_INS5_IJNSA_ILi16EEESB_EEENS5_IJSC_S1J_EEEEEEEEfSI_fSI_NS1E_6fusion15FusionCallbacksIS1I_NS1R_17LinearCombinationIffffLNS_15FloatRoundStyleE2EEES1K_S1Q_JEEENS4_5SM1004TMEM4LOAD26SM100_TMEM_LOAD_32dp32b16xENS4_13SM90_TMA_LOADENS11_INS12_ILi2ELi4ELi3EEES15_NSS_INS5_IJS16_S1M_EEENS5_IJS1M_SC_EEEEEEENS4_39AutoVectorizingCopyWithAssumedAlignmentILi128EEENS4_14SM90_TMA_STOREES26_S28_S28_EEEvvEEEEvNT_6ParamsE) ;  /* 0xffffff6002207950 */ /* 0x000fea0003c3ffff */
.L_x_221:
[----:B------:R-:W-:-:S00]  /*9f80*/  BRA `(.L_x_221) ;  /* 0xfffffffc00fc7947 */ /* 0x000fc0000383ffff */
[----:B------:R-:W-:-:S00]  /*9f90*/  NOP ;  /* 0x0000000000007918 */ /* 0x000fc00000000000 */
        /* <DEDUP_REMOVED lines=14> */
.L_x_222:


//--------------------- .nv.global.init           --------------------------
	.section	.nv.global.init,"aw",@progbits
.nv.global.init:
	.type		$str$27,@object
	.size		$str$27,($str$28 - $str$27)
$str$27:
        /*0000*/ 	.byte	0x28, 0x61, 0x64, 0x64, 0x72, 0x65, 0x73, 0x73, 0x20, 0x26, 0x20, 0x6d, 0x61, 0x73, 0x6b, 0x29
        /*0010*/ 	.byte	0x20, 0x3d, 0x3d, 0x20, 0x30, 0x00
	.type		$str$28,@object
	.size		$str$28,($str$26 - $str$28)
$str$28:
        /*0016*/ 	.byte	0x2f, 0x74, 0x6d, 0x70, 0x2f, 0x63, 0x75, 0x74, 0x6c, 0x61, 0x73, 0x73, 0x5f, 0x73, 0x77, 0x65
        /*0026*/ 	.byte	0x65, 0x70, 0x5f, 0x73, 0x72, 0x63, 0x2f, 0x69, 0x6e, 0x63, 0x6c, 0x75, 0x64, 0x65, 0x2f, 0x63
        /*0036*/ 	.byte	0x75, 0x74, 0x65, 0x2f, 0x70, 0x6f, 0x69, 0x6e, 0x74, 0x65, 0x72, 0x5f, 0x66, 0x6c, 0x61, 0x67
        /*0046*/ 	.byte	0x67, 0x65, 0x64, 0x2e, 0x68, 0x70, 0x70, 0x00
	.type		$str$26,@object
	.size		$str$26,($str$25 - $str$26)
$str$26:
        /*004e*/ 	.byte	0x2f, 0x74, 0x6d, 0x70, 0x2f, 0x63, 0x75, 0x74, 0x6c, 0x61, 0x73, 0x73, 0x5f, 0x73, 0x77, 0x65
        /*005e*/ 	.byte	0x65, 0x70, 0x5f, 0x73, 0x72, 0x63, 0x2f, 0x69, 0x6e, 0x63, 0x6c, 0x75, 0x64, 0x65, 0x2f, 0x63
        /*006e*/ 	.byte	0x75, 0x74, 0x65, 0x2f, 0x61, 0x74, 0x6f, 0x6d, 0x2f, 0x63, 0x6f, 0x70, 0x79, 0x5f, 0x74, 0x72
        /*007e*/ 	.byte	0x61, 0x69, 0x74, 0x73, 0x5f, 0x73, 0x6d, 0x31, 0x30, 0x30, 0x2e, 0x68, 0x70, 0x70, 0x00
	.type		$str$25,@object
	.size		$str$25,(__unnamed_1 - $str$25)
$str$25:
        /*008d*/ 	.byte	0x28, 0x28, 0x75, 0x69, 0x6e, 0x74, 0x33, 0x32, 0x5f, 0x74, 0x28, 0x74, 0x68, 0x72, 0x65, 0x61
        /*009d*/ 	.byte	0x64, 0x49, 0x64, 0x78, 0x2e, 0x78, 0x29, 0x20, 0x2f, 0x20, 0x33, 0x32, 0x29, 0x20, 0x25, 0x20
        /*00ad*/ 	.byte	0x34, 0x29, 0x20, 0x3d, 0x3d, 0x20, 0x28, 0x28, 0x28, 0x74, 0x6d, 0x65, 0x6d, 0x5f, 0x61, 0x64
        /*00bd*/ 	.byte	0x64, 0x72, 0x20, 0x3e, 0x3e, 0x20, 0x31, 0x36, 0x29, 0x20, 0x2f, 0x20, 0x33, 0x32, 0x29, 0x20
        /*00cd*/ 	.byte	0x25, 0x20, 0x34, 0x29, 0x00
	.type		__unnamed_1,@object
	.size		__unnamed_1,(__unnamed_2 - __unnamed_1)
__unnamed_1:
        /*00d2*/ 	.byte	0x61, 0x75, 0x74, 0x6f, 0x20, 0x63, 0x75, 0x74, 0x65, 0x3a, 0x3a, 0x61, 0x73, 0x5f, 0x70, 0x6f
        /* <DEDUP_REMOVED lines=23> */
        /*0252*/ 	.byte	0x3a, 0x3a, 0x43, 0x3c, 0x32, 0x30, 0x34, 0x38, 0x3e, 0x3e, 0x3e, 0x3e, 0x5d, 0x00
	.type		__unnamed_2,@object
	.size		__unnamed_2,(.L_2 - __unnamed_2)
__unnamed_2:
        /* <DEDUP_REMOVED lines=42> */
        /*0500*/ 	.byte	0x3e, 0x5d, 0x00
.L_2:


//--------------------- .nv.shared._ZN7cutlass13device_kernelINS_4gemm6kernel13GemmUniversalIN4cute5tupleIJiiiiEEENS1_10collective13CollectiveMmaINS1_35MainloopSm100TmaUmmaWarpSpecializedILi12ELi2ELi4ENS5_IJNS4_1CILi2EEESB_NSA_ILi1EEEEEEEENS5_IJNSA_ILi128EEESF_NSA_ILi32EEEEEEfNS5_IJlSC_lEEEfSI_NS4_8TiledMMAINS4_8MMA_AtomIJNS4_23SM100_MMA_TF32_2x1SM_SSINS_10tfloat32_tESM_fLi128ELi128ELNS4_4UMMA5MajorE0ELSO_0ELNSN_7ScaleInE0ELSP_0EEEEEENS4_6LayoutINS5_IJSC_SC_SC_EEENS5_IJNSA_ILi0EEESU_SU_EEEEENS5_IJNS4_10UnderscoreESX_SX_EEEEENS4_28SM100_TMA_2SM_LOAD_MULTICASTENS4_14ComposedLayoutINS4_7SwizzleILi3ELi4ELi3EEENS4_18smem_ptr_flag_bitsILi32EEENSS_INS5_IJNSA_ILi8EEESG_EEENS5_IJSG_SC_EEEEEEEvNS4_8identityENS4_18SM100_TMA_2SM_LOADES1A_vS1B_EENS_8epilogue10collective18CollectiveEpilogueINS1E_23Sm100TmaWarpSpecializedILi4ELi2ELi16ELb1ELb0EEEJNS5_IJNSA_ILi64EEESF_SG_EEENS5_IJNSS_IS1J_SC_EENSS_INS5_IJNSA_ILi16EEESB_EEENS5_IJSC_S1J_EEEEEEEEfSI_fSI_NS1E_6fusion15FusionCallbacksIS1I_NS1R_17LinearCombinationIffffLNS_15FloatRoundStyleE2EEES1K_S1Q_JEEENS4_5SM1004TMEM4LOAD26SM100_TMEM_LOAD_32dp32b16xENS4_13SM90_TMA_LOADENS11_INS12_ILi2ELi4ELi3EEES15_NSS_INS5_IJS16_S1M_EEENS5_IJS1M_SC_EEEEEEENS4_39AutoVectorizingCopyWithAssumedAlignmentILi128EEENS4_14SM90_TMA_STOREES26_S28_S28_EEEvvEEEEvNT_6ParamsE --------------------------
	.section	.nv.shared._ZN7cutlass13device_kernelINS_4gemm6kernel13GemmUniversalIN4cute5tupleIJiiiiEEENS1_10collective13CollectiveMmaINS1_35MainloopSm100TmaUmmaWarpSpecializedILi12ELi2ELi4ENS5_IJNS4_1CILi2EEESB_NSA_ILi1EEEEEEEENS5_IJNSA_ILi128EEESF_NSA_ILi32EEEEEEfNS5_IJlSC_lEEEfSI_NS4_8TiledMMAINS4_8MMA_AtomIJNS4_23SM100_MMA_TF32_2x1SM_SSINS_10tfloat32_tESM_fLi128ELi128ELNS4_4UMMA5MajorE0ELSO_0ELNSN_7ScaleInE0ELSP_0EEEEEENS4_6LayoutINS5_IJSC_SC_SC_EEENS5_IJNSA_ILi0EEESU_SU_EEEEENS5_IJNS4_10UnderscoreESX_SX_EEEEENS4_28SM100_TMA_2SM_LOAD_MULTICASTENS4_14ComposedLayoutINS4_7SwizzleILi3ELi4ELi3EEENS4_18smem_ptr_flag_bitsILi32EEENSS_INS5_IJNSA_ILi8EEESG_EEENS5_IJSG_SC_EEEEEEEvNS4_8identityENS4_18SM100_TMA_2SM_LOADES1A_vS1B_EENS_8epilogue10collective18CollectiveEpilogueINS1E_23Sm100TmaWarpSpecializedILi4ELi2ELi16ELb1ELb0EEEJNS5_IJNSA_ILi64EEESF_SG_EEENS5_IJNSS_IS1J_SC_EENSS_INS5_IJNSA_ILi16EEESB_EEENS5_IJSC_S1J_EEEEEEEEfSI_fSI_NS1E_6fusion15FusionCallbacksIS1I_NS1R_17LinearCombinationIffffLNS_15FloatRoundStyleE2EEES1K_S1Q_JEEENS4_5SM1004TMEM4LOAD26SM100_TMEM_LOAD_32dp32b16xENS4_13SM90_TMA_LOADENS11_INS12_ILi2ELi4ELi3EEES15_NSS_INS5_IJS16_S1M_EEENS5_IJS1M_SC_EEEEEEENS4_39AutoVectorizingCopyWithAssumedAlignmentILi128EEENS4_14SM90_TMA_STOREES26_S28_S28_EEEvvEEEEvNT_6ParamsE,"aw",@nobits
	.sectionflags	@""
	.align	16
	.zero		1024


//--------------------- .nv.shared.reserved.0     --------------------------
	.section	.nv.shared.reserved.0,"aw",@nobits
	.weak		__nv_reservedSMEM_offset_0_alias
	.size		__nv_reservedSMEM_offset_0_alias, 0, 64
	.other		__nv_reservedSMEM_offset_0_alias,@"STO_CUDA_RESERVED_SHARED STV_DEFAULT"
__nv_reservedSMEM_offset_0_alias:
	.zero		0
.nv.shared.reserved.0:
	.zero		64
	.weak		__nv_reservedSMEM_tcgen05_partition
	.type		__nv_reservedSMEM_tcgen05_partition,@object
	.size		__nv_reservedSMEM_tcgen05_partition,(.L_0 - __nv_reservedSMEM_tcgen05_partition)
__nv_reservedSMEM_tcgen05_partition:
	.zero		32
.L_0:


//--------------------- .nv.global                --------------------------
	.section	.nv.global,"aw",@nobits
.nv.global:
	.type		_ZN40_INTERNAL_7375e46d_4_k_cu_3503fb18_312544cute1_E,@object
	.size		_ZN40_INTERNAL_7375e46d_4_k_cu_3503fb18_312544cute1_E,(_ZN40_INTERNAL_7375e46d_4_k_cu_3503fb18_312544cuda3std3__45__cpo6cbeginE - _ZN40_INTERNAL_7375e46d_4_k_cu_3503fb18_312544cute1_E)
_ZN40_INTERNAL_7375e46d_4_k_cu_3503fb18_312544cute1_E:
	.zero		1
	.type		_ZN40_INTERNAL_7375e46d_4_k_cu_3503fb18_312544cuda3std3__45__cpo6cbeginE,@object
	.size		_ZN40_INTERNAL_7375e46d_4_k_cu_3503fb18_312544cuda3std3__45__cpo6cbeginE,(_ZN40_INTERNAL_7375e46d_4_k_cu_3503fb18_312544cuda3std3__48in_placeE - _ZN40_INTERNAL_7375e46d_4_k_cu_3503fb18_312544cuda3std3__45__cpo6cbeginE)
_ZN40_INTERNAL_7375e46d_4_k_cu_3503fb18_312544cuda3std3__45__cpo6cbeginE:
	.zero		1
	.type		_ZN40_INTERNAL_7375e46d_4_k_cu_3503fb18_312544cuda3std3__48in_placeE,@object
	.size		_ZN40_INTERNAL_7375e46d_4_k_cu_3503fb18_312544cuda3std3__48in_placeE,(_ZN40_INTERNAL_7375e46d_4_k_cu_3503fb18_312544cuda3std6ranges3__45__cpo9iter_moveE - _ZN40_INTERNAL_7375e46d_4_k_cu_3503fb18_312544cuda3std3__48in_placeE)
_ZN40_INTERNAL_7375e46d_4_k_cu_3503fb18_312544cuda3std3__48in_placeE:
	.zero		1
	.type		_ZN40_INTERNAL_7375e46d_4_k_cu_3503fb18_312544cuda3std6ranges3__45__cpo9iter_moveE,@object
	.size		_ZN40_INTERNAL_7375e46d_4_k_cu_3503fb18_312544cuda3std6ranges3__45__cpo9iter_moveE,(_ZN40_INTERNAL_7375e46d_4_k_cu_3503fb18_312544cuda3std3__45__cpo5beginE - _ZN40_INTERNAL_7375e46d_4_k_cu_3503fb18_312544cuda3std6ranges3__45__cpo9iter_moveE)
_ZN40_INTERNAL_7375e46d_4_k_cu_3503fb18_312544cuda3std6ranges3__45__cpo9iter_moveE:
	.zero		1
	.type		_ZN40_INTERNAL_7375e46d_4_k_cu_3503fb18_312544cuda3std3__45__cpo5beginE,@object
	.size		_ZN40_INTERNAL_7375e46d_4_k_cu_3503fb18_312544cuda3std3__45__cpo5beginE,(_ZN40_INTERNAL_7375e46d_4_k_cu_3503fb18_312544cuda3std3__442_GLOBAL__N__7375e46d_4_k_cu_3503fb18_312546ignoreE - _ZN40_INTERNAL_7375e46d_4_k_cu_3503fb18_312544cuda3std3__45__cpo5beginE)
_ZN40_INTERNAL_7375e46d_4_k_cu_3503fb18_312544cuda3std3__45__cpo5beginE:
	.zero		1
	.type		_ZN40_INTERNAL_7375e46d_4_k_cu_3503fb18_312544cuda3std3__442_GLOBAL__N__7375e46d_4_k_cu_3503fb18_312546ignoreE,@object
	.size		_ZN40_INTERNAL_7375e46d_4_k_cu_3503fb18_312544cuda3std3__442_GLOBAL__N__7375e46d_4_k_cu_3503fb18_312546ignoreE,(_ZN40_INTERNAL_7375e46d_4_k_cu_3503fb18_312544cute7productE - _ZN40_INTERNAL_7375e46d_4_k_cu_3503fb18_312544cuda3std3__442_GLOBAL__N__7375e46d_4_k_cu_3503fb18_312546ignoreE)
_ZN40_INTERNAL_7375e46d_4_k_cu_3503fb18_312544cuda3std3__442_GLOBAL__N__7375e46d_4_k_cu_3503fb18_312546ignoreE:
	.zero		1
	.type		_ZN40_INTERNAL_7375e46d_4_k_cu_3503fb18_312544cute7productE,@object
	.size		_ZN40_INTERNAL_7375e46d_4_k_cu_3503fb18_312544cute7productE,(_ZN40_INTERNAL_7375e46d_4_k_cu_3503fb18_312544cuda3std3__45__cpo3endE - _ZN40_INTERNAL_7375e46d_4_k_cu_3503fb18_312544cute7productE)
_ZN40_INTERNAL_7375e46d_4_k_cu_3503fb18_312544cute7productE:
	.zero		1
	.type		_ZN40_INTERNAL_7375e46d_4_k_cu_3503fb18_312544cuda3std3__45__cpo3endE,@object
	.size		_ZN40_INTERNAL_7375e46d_4_k_cu_3503fb18_312544cuda3std3__45__cpo3endE,(_ZN40_INTERNAL_7375e46d_4_k_cu_3503fb18_312544cuda3std3__419piecewise_constructE - _ZN40_INTERNAL_7375e46d_4_k_cu_3503fb18_312544cuda3std3__45__cpo3endE)
_ZN40_INTERNAL_7375e46d_4_k_cu_3503fb18_312544cuda3std3__45__cpo3endE:
	.zero		1
	.type		_ZN40_INTERNAL_7375e46d_4_k_cu_3503fb18_312544cuda3std3__419piecewise_constructE,@object
	.size		_ZN40_INTERNAL_7375e46d_4_k_cu_3503fb18_312544cuda3std3__419piecewise_constructE,(_ZN40_INTERNAL_7375e46d_4_k_cu_3503fb18_312544cuda3std3__45__cpo4cendE - _ZN40_INTERNAL_7375e46d_4_k_cu_3503fb18_312544cuda3std3__419piecewise_constructE)
_ZN40_INTERNAL_7375e46d_4_k_cu_3503fb18_312544cuda3std3__419piecewise_constructE:
	.zero		1
	.type		_ZN40_INTERNAL_7375e46d_4_k_cu_3503fb18_312544cuda3std3__45__cpo4cendE,@object
	.size		_ZN40_INTERNAL_7375e46d_4_k_cu_3503fb18_312544cuda3std3__45__cpo4cendE,(_ZN40_INTERNAL_7375e46d_4_k_cu_3503fb18_312544cuda3std6ranges3__45__cpo4swapE - _ZN40_INTERNAL_7375e46d_4_k_cu_3503fb18_312544cuda3std3__45__cpo4cendE)
_ZN40_INTERNAL_7375e46d_4_k_cu_3503fb18_312544cuda3std3__45__cpo4cendE:
	.zero		1
	.type		_ZN40_INTERNAL_7375e46d_4_k_cu_3503fb18_312544cuda3std6ranges3__45__cpo4swapE,@object
	.size		_ZN40_INTERNAL_7375e46d_4_k_cu_3503fb18_312544cuda3std6ranges3__45__cpo4swapE,(.L_10 - _ZN40_INTERNAL_7375e46d_4_k_cu_3503fb18_312544cuda3std6ranges3__45__cpo4swapE)
_ZN40_INTERNAL_7375e46d_4_k_cu_3503fb18_312544cuda3std6ranges3__45__cpo4swapE:
	.zero		1
.L_10:


//--------------------- .nv.constant0._ZN7cutlass13device_kernelINS_4gemm6kernel13GemmUniversalIN4cute5tupleIJiiiiEEENS1_10collective13CollectiveMmaINS1_35MainloopSm100TmaUmmaWarpSpecializedILi12ELi2ELi4ENS5_IJNS4_1CILi2EEESB_NSA_ILi1EEEEEEEENS5_IJNSA_ILi128EEESF_NSA_ILi32EEEEEEfNS5_IJlSC_lEEEfSI_NS4_8TiledMMAINS4_8MMA_AtomIJNS4_23SM100_MMA_TF32_2x1SM_SSINS_10tfloat32_tESM_fLi128ELi128ELNS4_4UMMA5MajorE0ELSO_0ELNSN_7ScaleInE0ELSP_0EEEEEENS4_6LayoutINS5_IJSC_SC_SC_EEENS5_IJNSA_ILi0EEESU_SU_EEEEENS5_IJNS4_10UnderscoreESX_SX_EEEEENS4_28SM100_TMA_2SM_LOAD_MULTICASTENS4_14ComposedLayoutINS4_7SwizzleILi3ELi4ELi3EEENS4_18smem_ptr_flag_bitsILi32EEENSS_INS5_IJNSA_ILi8EEESG_EEENS5_IJSG_SC_EEEEEEEvNS4_8identityENS4_18SM100_TMA_2SM_LOADES1A_vS1B_EENS_8epilogue10collective18CollectiveEpilogueINS1E_23Sm100TmaWarpSpecializedILi4ELi2ELi16ELb1ELb0EEEJNS5_IJNSA_ILi64EEESF_SG_EEENS5_IJNSS_IS1J_SC_EENSS_INS5_IJNSA_ILi16EEESB_EEENS5_IJSC_S1J_EEEEEEEEfSI_fSI_NS1E_6fusion15FusionCallbacksIS1I_NS1R_17LinearCombinationIffffLNS_15FloatRoundStyleE2EEES1K_S1Q_JEEENS4_5SM1004TMEM4LOAD26SM100_TMEM_LOAD_32dp32b16xENS4_13SM90_TMA_LOADENS11_INS12_ILi2ELi4ELi3EEES15_NSS_INS5_IJS16_S1M_EEENS5_IJS1M_SC_EEEEEEENS4_39AutoVectorizingCopyWithAssumedAlignmentILi128EEENS4_14SM90_TMA_STOREES26_S28_S28_EEEvvEEEEvNT_6ParamsE --------------------------
	.section	.nv.constant0._ZN7cutlass13device_kernelINS_4gemm6kernel13GemmUniversalIN4cute5tupleIJiiiiEEENS1_10collective13CollectiveMmaINS1_35MainloopSm100TmaUmmaWarpSpecializedILi12ELi2ELi4ENS5_IJNS4_1CILi2EEESB_NSA_ILi1EEEEEEEENS5_IJNSA_ILi128EEESF_NSA_ILi32EEEEEEfNS5_IJlSC_lEEEfSI_NS4_8TiledMMAINS4_8MMA_AtomIJNS4_23SM100_MMA_TF32_2x1SM_SSINS_10tfloat32_tESM_fLi128ELi128ELNS4_4UMMA5MajorE0ELSO_0ELNSN_7ScaleInE0ELSP_0EEEEEENS4_6LayoutINS5_IJSC_SC_SC_EEENS5_IJNSA_ILi0EEESU_SU_EEEEENS5_IJNS4_10UnderscoreESX_SX_EEEEENS4_28SM100_TMA_2SM_LOAD_MULTICASTENS4_14ComposedLayoutINS4_7SwizzleILi3ELi4ELi3EEENS4_18smem_ptr_flag_bitsILi32EEENSS_INS5_IJNSA_ILi8EEESG_EEENS5_IJSG_SC_EEEEEEEvNS4_8identityENS4_18SM100_TMA_2SM_LOADES1A_vS1B_EENS_8epilogue10collective18CollectiveEpilogueINS1E_23Sm100TmaWarpSpecializedILi4ELi2ELi16ELb1ELb0EEEJNS5_IJNSA_ILi64EEESF_SG_EEENS5_IJNSS_IS1J_SC_EENSS_INS5_IJNSA_ILi16EEESB_EEENS5_IJSC_S1J_EEEEEEEEfSI_fSI_NS1E_6fusion15FusionCallbacksIS1I_NS1R_17LinearCombinationIffffLNS_15FloatRoundStyleE2EEES1K_S1Q_JEEENS4_5SM1004TMEM4LOAD26SM100_TMEM_LOAD_32dp32b16xENS4_13SM90_TMA_LOADENS11_INS12_ILi2ELi4ELi3EEES15_NSS_INS5_IJS16_S1M_EEENS5_IJS1M_SC_EEEEEEENS4_39AutoVectorizingCopyWithAssumedAlignmentILi128EEENS4_14SM90_TMA_STOREES26_S28_S28_EEEvvEEEEvNT_6ParamsE,"a",@progbits
	.sectionflags	@""
	.align	4
.nv.constant0._ZN7cutlass13device_kernelINS_4gemm6kernel13GemmUniversalIN4cute5tupleIJiiiiEEENS1_10collective13CollectiveMmaINS1_35MainloopSm100TmaUmmaWarpSpecializedILi12ELi2ELi4ENS5_IJNS4_1CILi2EEESB_NSA_ILi1EEEEEEEENS5_IJNSA_ILi128EEESF_NSA_ILi32EEEEEEfNS5_IJlSC_lEEEfSI_NS4_8TiledMMAINS4_8MMA_AtomIJNS4_23SM100_MMA_TF32_2x1SM_SSINS_10tfloat32_tESM_fLi128ELi128ELNS4_4UMMA5MajorE0ELSO_0ELNSN_7ScaleInE0ELSP_0EEEEEENS4_6LayoutINS5_IJSC_SC_SC_EEENS5_IJNSA_ILi0EEESU_SU_EEEEENS5_IJNS4_10UnderscoreESX_SX_EEEEENS4_28SM100_TMA_2SM_LOAD_MULTICASTENS4_14ComposedLayoutINS4_7SwizzleILi3ELi4ELi3EEENS4_18smem_ptr_flag_bitsILi32EEENSS_INS5_IJNSA_ILi8EEESG_EEENS5_IJSG_SC_EEEEEEEvNS4_8identityENS4_18SM100_TMA_2SM_LOADES1A_vS1B_EENS_8epilogue10collective18CollectiveEpilogueINS1E_23Sm100TmaWarpSpecializedILi4ELi2ELi16ELb1ELb0EEEJNS5_IJNSA_ILi64EEESF_SG_EEENS5_IJNSS_IS1J_SC_EENSS_INS5_IJNSA_ILi16EEESB_EEENS5_IJSC_S1J_EEEEEEEEfSI_fSI_NS1E_6fusion15FusionCallbacksIS1I_NS1R_17LinearCombinationIffffLNS_15FloatRoundStyleE2EEES1K_S1Q_JEEENS4_5SM1004TMEM4LOAD26SM100_TMEM_LOAD_32dp32b16xENS4_13SM90_TMA_LOADENS11_INS12_ILi2ELi4ELi3EEES15_NSS_INS5_IJS16_S1M_EEENS5_IJS1M_SC_EEEEEEENS4_39AutoVectorizingCopyWithAssumedAlignmentILi128EEENS4_14SM90_TMA_STOREES26_S28_S28_EEEvvEEEEvNT_6ParamsE:
	.zero		2944


//--------------------- SYMBOLS --------------------------

	.type		.nv.reservedSmem.offset0,@object
	.size		.nv.reservedSmem.offset0,0x4
	.type		.nv.reservedSmem.cap,@object
	.size		.nv.reservedSmem.cap,0x4
	.type		__assertfail,@function
